//
// Generated by NVIDIA NVVM Compiler
//
// Compiler Build ID: CL-36424714
// Cuda compilation tools, release 13.0, V13.0.88
// Based on NVVM 20.0.0
//

.version 9.0
.target sm_100
.address_size 64

.func  (.param .b64 func_retval0) __internal_accurate_pow
(
	.param .b64 __internal_accurate_pow_param_0
)
;

.func  (.param .align 16 .b8 func_retval0[12]) _Z19findNearestNeighborP4int3iiiS_(
	.param .b64 _Z19findNearestNeighborP4int3iiiS__param_0,
	.param .b32 _Z19findNearestNeighborP4int3iiiS__param_1,
	.param .b32 _Z19findNearestNeighborP4int3iiiS__param_2,
	.param .b32 _Z19findNearestNeighborP4int3iiiS__param_3,
	.param .align 16 .b8 _Z19findNearestNeighborP4int3iiiS__param_4[12]
)
{
	.reg .pred 	%p<87>;
	.reg .b32 	%r<147>;
	.reg .b64 	%rd<9>;
	.reg .b64 	%fd<143>;

	ld.param.u32 	%r59, [_Z19findNearestNeighborP4int3iiiS__param_4+8];
	ld.param.u64 	%rd4, [_Z19findNearestNeighborP4int3iiiS__param_0];
	ld.param.u32 	%r54, [_Z19findNearestNeighborP4int3iiiS__param_1];
	ld.param.u32 	%r55, [_Z19findNearestNeighborP4int3iiiS__param_2];
	ld.param.u32 	%r56, [_Z19findNearestNeighborP4int3iiiS__param_3];
	ld.param.v2.u32 	{%r57, %r58}, [_Z19findNearestNeighborP4int3iiiS__param_4];
	cvta.to.global.u64 	%rd1, %rd4;
	mul.wide.s32 	%rd5, %r55, 12;
	add.s64 	%rd6, %rd1, %rd5;
	ld.global.u32 	%r144, [%rd6];
	ld.global.u32 	%r145, [%rd6+4];
	ld.global.u32 	%r146, [%rd6+8];
	mul.hi.s32 	%r60, %r56, 1431655766;
	shr.u32 	%r61, %r60, 31;
	add.s32 	%r62, %r60, %r61;
	mul.lo.s32 	%r63, %r62, 3;
	sub.s32 	%r64, %r56, %r63;
	setp.eq.s32 	%p1, %r64, 0;
	setp.eq.s32 	%p2, %r64, 1;
	selp.b32 	%r65, %r145, %r146, %p2;
	selp.b32 	%r66, %r58, %r59, %p2;
	selp.b32 	%r7, %r144, %r65, %p1;
	selp.b32 	%r8, %r57, %r66, %p1;
	setp.ge.s32 	%p3, %r7, %r8;
	@%p3 bra 	$L__BB0_18;
	shl.b32 	%r9, %r55, 1;
	setp.ge.s32 	%p46, %r9, %r54;
	@%p46 bra 	$L__BB0_36;
	shl.b32 	%r106, %r54, 1;
	mul.wide.s32 	%rd8, %r106, 12;
	add.s64 	%rd2, %rd1, %rd8;
	ld.global.u32 	%r107, [%rd2];
	setp.eq.s32 	%p47, %r107, -1000000000;
	@%p47 bra 	$L__BB0_36;
	ld.global.u32 	%r108, [%rd2+4];
	setp.eq.s32 	%p48, %r108, -1000000000;
	@%p48 bra 	$L__BB0_36;
	ld.global.u32 	%r109, [%rd2+8];
	setp.eq.s32 	%p49, %r109, -1000000000;
	@%p49 bra 	$L__BB0_36;
	add.s32 	%r110, %r56, 1;
	{ // callseq 7, 0
	.param .b64 param0;
	st.param.b64 	[param0], %rd4;
	.param .b32 param1;
	st.param.b32 	[param1], %r54;
	.param .b32 param2;
	st.param.b32 	[param2], %r9;
	.param .b32 param3;
	st.param.b32 	[param3], %r110;
	.param .align 16 .b8 param4[12];
	st.param.v2.b32 	[param4], {%r57, %r58};
	st.param.b32 	[param4+8], %r59;
	.param .align 16 .b8 retval0[12];
	call.uni (retval0), 
	_Z19findNearestNeighborP4int3iiiS_, 
	(
	param0, 
	param1, 
	param2, 
	param3, 
	param4
	);
	ld.param.v2.b32 	{%r111, %r112}, [retval0];
	ld.param.b32 	%r113, [retval0+8];
	} // callseq 7
	sub.s32 	%r13, %r57, %r144;
	cvt.rn.f64.s32 	%fd89, %r13;
	{
	.reg .b32 %temp; 
	mov.b64 	{%temp, %r14}, %fd89;
	}
	mov.f64 	%fd90, 0d4000000000000000;
	{
	.reg .b32 %temp; 
	mov.b64 	{%temp, %r114}, %fd90;
	}
	and.b32  	%r16, %r114, 2146435072;
	setp.eq.s32 	%p50, %r16, 1062207488;
	abs.f64 	%fd91, %fd89;
	{ // callseq 8, 0
	.param .b64 param0;
	st.param.f64 	[param0], %fd91;
	.param .b64 retval0;
	call.uni (retval0), 
	__internal_accurate_pow, 
	(
	param0
	);
	ld.param.f64 	%fd92, [retval0];
	} // callseq 8
	setp.lt.s32 	%p51, %r14, 0;
	neg.f64 	%fd94, %fd92;
	selp.f64 	%fd95, %fd94, %fd92, %p50;
	selp.f64 	%fd131, %fd95, %fd92, %p51;
	setp.ne.s32 	%p52, %r13, 0;
	@%p52 bra 	$L__BB0_7;
	setp.eq.s32 	%p53, %r16, 1062207488;
	selp.b32 	%r115, %r14, 0, %p53;
	setp.lt.s32 	%p54, %r114, 0;
	or.b32  	%r116, %r115, 2146435072;
	selp.b32 	%r117, %r116, %r115, %p54;
	mov.b32 	%r118, 0;
	mov.b64 	%fd131, {%r118, %r117};
$L__BB0_7:
	setp.eq.s32 	%p55, %r16, 1062207488;
	setp.eq.s32 	%p56, %r13, 1;
	selp.f64 	%fd4, 0d3FF0000000000000, %fd131, %p56;
	sub.s32 	%r17, %r58, %r145;
	cvt.rn.f64.s32 	%fd96, %r17;
	{
	.reg .b32 %temp; 
	mov.b64 	{%temp, %r18}, %fd96;
	}
	abs.f64 	%fd97, %fd96;
	{ // callseq 9, 0
	.param .b64 param0;
	st.param.f64 	[param0], %fd97;
	.param .b64 retval0;
	call.uni (retval0), 
	__internal_accurate_pow, 
	(
	param0
	);
	ld.param.f64 	%fd98, [retval0];
	} // callseq 9
	setp.lt.s32 	%p57, %r18, 0;
	neg.f64 	%fd100, %fd98;
	selp.f64 	%fd101, %fd100, %fd98, %p55;
	selp.f64 	%fd132, %fd101, %fd98, %p57;
	setp.ne.s32 	%p58, %r17, 0;
	@%p58 bra 	$L__BB0_9;
	setp.eq.s32 	%p59, %r16, 1062207488;
	selp.b32 	%r120, %r18, 0, %p59;
	setp.lt.s32 	%p60, %r114, 0;
	or.b32  	%r121, %r120, 2146435072;
	selp.b32 	%r122, %r121, %r120, %p60;
	mov.b32 	%r123, 0;
	mov.b64 	%fd132, {%r123, %r122};
$L__BB0_9:
	setp.eq.s32 	%p61, %r16, 1062207488;
	setp.eq.s32 	%p62, %r17, 1;
	selp.f64 	%fd102, 0d3FF0000000000000, %fd132, %p62;
	add.f64 	%fd8, %fd4, %fd102;
	sub.s32 	%r19, %r59, %r146;
	cvt.rn.f64.s32 	%fd103, %r19;
	{
	.reg .b32 %temp; 
	mov.b64 	{%temp, %r20}, %fd103;
	}
	abs.f64 	%fd104, %fd103;
	{ // callseq 10, 0
	.param .b64 param0;
	st.param.f64 	[param0], %fd104;
	.param .b64 retval0;
	call.uni (retval0), 
	__internal_accurate_pow, 
	(
	param0
	);
	ld.param.f64 	%fd105, [retval0];
	} // callseq 10
	setp.lt.s32 	%p63, %r20, 0;
	neg.f64 	%fd107, %fd105;
	selp.f64 	%fd108, %fd107, %fd105, %p61;
	selp.f64 	%fd133, %fd108, %fd105, %p63;
	setp.ne.s32 	%p64, %r19, 0;
	@%p64 bra 	$L__BB0_11;
	setp.eq.s32 	%p65, %r16, 1062207488;
	selp.b32 	%r125, %r20, 0, %p65;
	setp.lt.s32 	%p66, %r114, 0;
	or.b32  	%r126, %r125, 2146435072;
	selp.b32 	%r127, %r126, %r125, %p66;
	mov.b32 	%r128, 0;
	mov.b64 	%fd133, {%r128, %r127};
$L__BB0_11:
	setp.eq.s32 	%p67, %r16, 1062207488;
	setp.eq.s32 	%p68, %r19, 1;
	selp.f64 	%fd109, 0d3FF0000000000000, %fd133, %p68;
	add.f64 	%fd12, %fd8, %fd109;
	sub.s32 	%r21, %r57, %r111;
	cvt.rn.f64.s32 	%fd110, %r21;
	{
	.reg .b32 %temp; 
	mov.b64 	{%temp, %r22}, %fd110;
	}
	abs.f64 	%fd111, %fd110;
	{ // callseq 11, 0
	.param .b64 param0;
	st.param.f64 	[param0], %fd111;
	.param .b64 retval0;
	call.uni (retval0), 
	__internal_accurate_pow, 
	(
	param0
	);
	ld.param.f64 	%fd112, [retval0];
	} // callseq 11
	setp.lt.s32 	%p69, %r22, 0;
	neg.f64 	%fd114, %fd112;
	selp.f64 	%fd115, %fd114, %fd112, %p67;
	selp.f64 	%fd134, %fd115, %fd112, %p69;
	setp.ne.s32 	%p70, %r21, 0;
	@%p70 bra 	$L__BB0_13;
	setp.eq.s32 	%p71, %r16, 1062207488;
	selp.b32 	%r130, %r22, 0, %p71;
	setp.lt.s32 	%p72, %r114, 0;
	or.b32  	%r131, %r130, 2146435072;
	selp.b32 	%r132, %r131, %r130, %p72;
	mov.b32 	%r133, 0;
	mov.b64 	%fd134, {%r133, %r132};
$L__BB0_13:
	setp.eq.s32 	%p73, %r16, 1062207488;
	setp.eq.s32 	%p74, %r21, 1;
	selp.f64 	%fd16, 0d3FF0000000000000, %fd134, %p74;
	sub.s32 	%r23, %r58, %r112;
	cvt.rn.f64.s32 	%fd116, %r23;
	{
	.reg .b32 %temp; 
	mov.b64 	{%temp, %r24}, %fd116;
	}
	abs.f64 	%fd117, %fd116;
	{ // callseq 12, 0
	.param .b64 param0;
	st.param.f64 	[param0], %fd117;
	.param .b64 retval0;
	call.uni (retval0), 
	__internal_accurate_pow, 
	(
	param0
	);
	ld.param.f64 	%fd118, [retval0];
	} // callseq 12
	setp.lt.s32 	%p75, %r24, 0;
	neg.f64 	%fd120, %fd118;
	selp.f64 	%fd121, %fd120, %fd118, %p73;
	selp.f64 	%fd135, %fd121, %fd118, %p75;
	setp.ne.s32 	%p76, %r23, 0;
	@%p76 bra 	$L__BB0_15;
	setp.eq.s32 	%p77, %r16, 1062207488;
	selp.b32 	%r135, %r24, 0, %p77;
	setp.lt.s32 	%p78, %r114, 0;
	or.b32  	%r136, %r135, 2146435072;
	selp.b32 	%r137, %r136, %r135, %p78;
	mov.b32 	%r138, 0;
	mov.b64 	%fd135, {%r138, %r137};
$L__BB0_15:
	setp.eq.s32 	%p79, %r16, 1062207488;
	setp.eq.s32 	%p80, %r23, 1;
	selp.f64 	%fd122, 0d3FF0000000000000, %fd135, %p80;
	add.f64 	%fd20, %fd16, %fd122;
	sub.s32 	%r25, %r59, %r113;
	cvt.rn.f64.s32 	%fd123, %r25;
	{
	.reg .b32 %temp; 
	mov.b64 	{%temp, %r26}, %fd123;
	}
	abs.f64 	%fd124, %fd123;
	{ // callseq 13, 0
	.param .b64 param0;
	st.param.f64 	[param0], %fd124;
	.param .b64 retval0;
	call.uni (retval0), 
	__internal_accurate_pow, 
	(
	param0
	);
	ld.param.f64 	%fd125, [retval0];
	} // callseq 13
	setp.lt.s32 	%p81, %r26, 0;
	neg.f64 	%fd127, %fd125;
	selp.f64 	%fd128, %fd127, %fd125, %p79;
	selp.f64 	%fd136, %fd128, %fd125, %p81;
	setp.ne.s32 	%p82, %r25, 0;
	@%p82 bra 	$L__BB0_17;
	setp.eq.s32 	%p83, %r16, 1062207488;
	selp.b32 	%r140, %r26, 0, %p83;
	setp.lt.s32 	%p84, %r114, 0;
	or.b32  	%r141, %r140, 2146435072;
	selp.b32 	%r142, %r141, %r140, %p84;
	mov.b32 	%r143, 0;
	mov.b64 	%fd136, {%r143, %r142};
$L__BB0_17:
	setp.eq.s32 	%p85, %r25, 1;
	selp.f64 	%fd129, 0d3FF0000000000000, %fd136, %p85;
	add.f64 	%fd130, %fd20, %fd129;
	setp.lt.f64 	%p86, %fd12, %fd130;
	selp.b32 	%r144, %r144, %r111, %p86;
	selp.b32 	%r145, %r145, %r112, %p86;
	selp.b32 	%r146, %r146, %r113, %p86;
	bra.uni 	$L__BB0_36;
$L__BB0_18:
	setp.le.s32 	%p4, %r7, %r8;
	@%p4 bra 	$L__BB0_36;
	shl.b32 	%r67, %r55, 1;
	or.b32  	%r30, %r67, 1;
	setp.ge.s32 	%p5, %r30, %r54;
	@%p5 bra 	$L__BB0_36;
	shl.b32 	%r68, %r54, 1;
	mul.wide.s32 	%rd7, %r68, 12;
	add.s64 	%rd3, %rd1, %rd7;
	ld.global.u32 	%r69, [%rd3+12];
	setp.eq.s32 	%p6, %r69, -1000000000;
	@%p6 bra 	$L__BB0_36;
	ld.global.u32 	%r70, [%rd3+16];
	setp.eq.s32 	%p7, %r70, -1000000000;
	@%p7 bra 	$L__BB0_36;
	ld.global.u32 	%r71, [%rd3+20];
	setp.eq.s32 	%p8, %r71, -1000000000;
	@%p8 bra 	$L__BB0_36;
	add.s32 	%r72, %r56, 1;
	{ // callseq 0, 0
	.param .b64 param0;
	st.param.b64 	[param0], %rd4;
	.param .b32 param1;
	st.param.b32 	[param1], %r54;
	.param .b32 param2;
	st.param.b32 	[param2], %r30;
	.param .b32 param3;
	st.param.b32 	[param3], %r72;
	.param .align 16 .b8 param4[12];
	st.param.v2.b32 	[param4], {%r57, %r58};
	st.param.b32 	[param4+8], %r59;
	.param .align 16 .b8 retval0[12];
	call.uni (retval0), 
	_Z19findNearestNeighborP4int3iiiS_, 
	(
	param0, 
	param1, 
	param2, 
	param3, 
	param4
	);
	ld.param.v2.b32 	{%r73, %r74}, [retval0];
	ld.param.b32 	%r75, [retval0+8];
	} // callseq 0
	sub.s32 	%r34, %r57, %r144;
	cvt.rn.f64.s32 	%fd47, %r34;
	{
	.reg .b32 %temp; 
	mov.b64 	{%temp, %r35}, %fd47;
	}
	mov.f64 	%fd48, 0d4000000000000000;
	{
	.reg .b32 %temp; 
	mov.b64 	{%temp, %r76}, %fd48;
	}
	and.b32  	%r37, %r76, 2146435072;
	setp.eq.s32 	%p9, %r37, 1062207488;
	abs.f64 	%fd49, %fd47;
	{ // callseq 1, 0
	.param .b64 param0;
	st.param.f64 	[param0], %fd49;
	.param .b64 retval0;
	call.uni (retval0), 
	__internal_accurate_pow, 
	(
	param0
	);
	ld.param.f64 	%fd50, [retval0];
	} // callseq 1
	setp.lt.s32 	%p10, %r35, 0;
	neg.f64 	%fd52, %fd50;
	selp.f64 	%fd53, %fd52, %fd50, %p9;
	selp.f64 	%fd137, %fd53, %fd50, %p10;
	setp.ne.s32 	%p11, %r34, 0;
	@%p11 bra 	$L__BB0_25;
	setp.eq.s32 	%p12, %r37, 1062207488;
	selp.b32 	%r77, %r35, 0, %p12;
	setp.lt.s32 	%p13, %r76, 0;
	or.b32  	%r78, %r77, 2146435072;
	selp.b32 	%r79, %r78, %r77, %p13;
	mov.b32 	%r80, 0;
	mov.b64 	%fd137, {%r80, %r79};
$L__BB0_25:
	setp.eq.s32 	%p14, %r37, 1062207488;
	setp.eq.s32 	%p15, %r34, 1;
	selp.f64 	%fd27, 0d3FF0000000000000, %fd137, %p15;
	sub.s32 	%r38, %r58, %r145;
	cvt.rn.f64.s32 	%fd54, %r38;
	{
	.reg .b32 %temp; 
	mov.b64 	{%temp, %r39}, %fd54;
	}
	abs.f64 	%fd55, %fd54;
	{ // callseq 2, 0
	.param .b64 param0;
	st.param.f64 	[param0], %fd55;
	.param .b64 retval0;
	call.uni (retval0), 
	__internal_accurate_pow, 
	(
	param0
	);
	ld.param.f64 	%fd56, [retval0];
	} // callseq 2
	setp.lt.s32 	%p16, %r39, 0;
	neg.f64 	%fd58, %fd56;
	selp.f64 	%fd59, %fd58, %fd56, %p14;
	selp.f64 	%fd138, %fd59, %fd56, %p16;
	setp.ne.s32 	%p17, %r38, 0;
	@%p17 bra 	$L__BB0_27;
	setp.eq.s32 	%p18, %r37, 1062207488;
	selp.b32 	%r82, %r39, 0, %p18;
	setp.lt.s32 	%p19, %r76, 0;
	or.b32  	%r83, %r82, 2146435072;
	selp.b32 	%r84, %r83, %r82, %p19;
	mov.b32 	%r85, 0;
	mov.b64 	%fd138, {%r85, %r84};
$L__BB0_27:
	setp.eq.s32 	%p20, %r37, 1062207488;
	setp.eq.s32 	%p21, %r38, 1;
	selp.f64 	%fd60, 0d3FF0000000000000, %fd138, %p21;
	add.f64 	%fd31, %fd27, %fd60;
	sub.s32 	%r40, %r59, %r146;
	cvt.rn.f64.s32 	%fd61, %r40;
	{
	.reg .b32 %temp; 
	mov.b64 	{%temp, %r41}, %fd61;
	}
	abs.f64 	%fd62, %fd61;
	{ // callseq 3, 0
	.param .b64 param0;
	st.param.f64 	[param0], %fd62;
	.param .b64 retval0;
	call.uni (retval0), 
	__internal_accurate_pow, 
	(
	param0
	);
	ld.param.f64 	%fd63, [retval0];
	} // callseq 3
	setp.lt.s32 	%p22, %r41, 0;
	neg.f64 	%fd65, %fd63;
	selp.f64 	%fd66, %fd65, %fd63, %p20;
	selp.f64 	%fd139, %fd66, %fd63, %p22;
	setp.ne.s32 	%p23, %r40, 0;
	@%p23 bra 	$L__BB0_29;
	setp.eq.s32 	%p24, %r37, 1062207488;
	selp.b32 	%r87, %r41, 0, %p24;
	setp.lt.s32 	%p25, %r76, 0;
	or.b32  	%r88, %r87, 2146435072;
	selp.b32 	%r89, %r88, %r87, %p25;
	mov.b32 	%r90, 0;
	mov.b64 	%fd139, {%r90, %r89};
$L__BB0_29:
	setp.eq.s32 	%p26, %r37, 1062207488;
	setp.eq.s32 	%p27, %r40, 1;
	selp.f64 	%fd67, 0d3FF0000000000000, %fd139, %p27;
	add.f64 	%fd35, %fd31, %fd67;
	sub.s32 	%r42, %r57, %r73;
	cvt.rn.f64.s32 	%fd68, %r42;
	{
	.reg .b32 %temp; 
	mov.b64 	{%temp, %r43}, %fd68;
	}
	abs.f64 	%fd69, %fd68;
	{ // callseq 4, 0
	.param .b64 param0;
	st.param.f64 	[param0], %fd69;
	.param .b64 retval0;
	call.uni (retval0), 
	__internal_accurate_pow, 
	(
	param0
	);
	ld.param.f64 	%fd70, [retval0];
	} // callseq 4
	setp.lt.s32 	%p28, %r43, 0;
	neg.f64 	%fd72, %fd70;
	selp.f64 	%fd73, %fd72, %fd70, %p26;
	selp.f64 	%fd140, %fd73, %fd70, %p28;
	setp.ne.s32 	%p29, %r42, 0;
	@%p29 bra 	$L__BB0_31;
	setp.eq.s32 	%p30, %r37, 1062207488;
	selp.b32 	%r92, %r43, 0, %p30;
	setp.lt.s32 	%p31, %r76, 0;
	or.b32  	%r93, %r92, 2146435072;
	selp.b32 	%r94, %r93, %r92, %p31;
	mov.b32 	%r95, 0;
	mov.b64 	%fd140, {%r95, %r94};
$L__BB0_31:
	setp.eq.s32 	%p32, %r37, 1062207488;
	setp.eq.s32 	%p33, %r42, 1;
	selp.f64 	%fd39, 0d3FF0000000000000, %fd140, %p33;
	sub.s32 	%r44, %r58, %r74;
	cvt.rn.f64.s32 	%fd74, %r44;
	{
	.reg .b32 %temp; 
	mov.b64 	{%temp, %r45}, %fd74;
	}
	abs.f64 	%fd75, %fd74;
	{ // callseq 5, 0
	.param .b64 param0;
	st.param.f64 	[param0], %fd75;
	.param .b64 retval0;
	call.uni (retval0), 
	__internal_accurate_pow, 
	(
	param0
	);
	ld.param.f64 	%fd76, [retval0];
	} // callseq 5
	setp.lt.s32 	%p34, %r45, 0;
	neg.f64 	%fd78, %fd76;
	selp.f64 	%fd79, %fd78, %fd76, %p32;
	selp.f64 	%fd141, %fd79, %fd76, %p34;
	setp.ne.s32 	%p35, %r44, 0;
	@%p35 bra 	$L__BB0_33;
	setp.eq.s32 	%p36, %r37, 1062207488;
	selp.b32 	%r97, %r45, 0, %p36;
	setp.lt.s32 	%p37, %r76, 0;
	or.b32  	%r98, %r97, 2146435072;
	selp.b32 	%r99, %r98, %r97, %p37;
	mov.b32 	%r100, 0;
	mov.b64 	%fd141, {%r100, %r99};
$L__BB0_33:
	setp.eq.s32 	%p38, %r37, 1062207488;
	setp.eq.s32 	%p39, %r44, 1;
	selp.f64 	%fd80, 0d3FF0000000000000, %fd141, %p39;
	add.f64 	%fd43, %fd39, %fd80;
	sub.s32 	%r46, %r59, %r75;
	cvt.rn.f64.s32 	%fd81, %r46;
	{
	.reg .b32 %temp; 
	mov.b64 	{%temp, %r47}, %fd81;
	}
	abs.f64 	%fd82, %fd81;
	{ // callseq 6, 0
	.param .b64 param0;
	st.param.f64 	[param0], %fd82;
	.param .b64 retval0;
	call.uni (retval0), 
	__internal_accurate_pow, 
	(
	param0
	);
	ld.param.f64 	%fd83, [retval0];
	} // callseq 6
	setp.lt.s32 	%p40, %r47, 0;
	neg.f64 	%fd85, %fd83;
	selp.f64 	%fd86, %fd85, %fd83, %p38;
	selp.f64 	%fd142, %fd86, %fd83, %p40;
	setp.ne.s32 	%p41, %r46, 0;
	@%p41 bra 	$L__BB0_35;
	setp.eq.s32 	%p42, %r37, 1062207488;
	selp.b32 	%r102, %r47, 0, %p42;
	setp.lt.s32 	%p43, %r76, 0;
	or.b32  	%r103, %r102, 2146435072;
	selp.b32 	%r104, %r103, %r102, %p43;
	mov.b32 	%r105, 0;
	mov.b64 	%fd142, {%r105, %r104};
$L__BB0_35:
	setp.eq.s32 	%p44, %r46, 1;
	selp.f64 	%fd87, 0d3FF0000000000000, %fd142, %p44;
	add.f64 	%fd88, %fd43, %fd87;
	setp.lt.f64 	%p45, %fd35, %fd88;
	selp.b32 	%r144, %r144, %r73, %p45;
	selp.b32 	%r145, %r145, %r74, %p45;
	selp.b32 	%r146, %r146, %r75, %p45;
$L__BB0_36:
	st.param.v2.b32 	[func_retval0], {%r144, %r145};
	st.param.b32 	[func_retval0+8], %r146;
	ret;

}
	// .globl	_Z18nearestNeighborGPUP4int3iS0_S0_i
.visible .entry _Z18nearestNeighborGPUP4int3iS0_S0_i(
	.param .u64 .ptr .align 1 _Z18nearestNeighborGPUP4int3iS0_S0_i_param_0,
	.param .u32 _Z18nearestNeighborGPUP4int3iS0_S0_i_param_1,
	.param .u64 .ptr .align 1 _Z18nearestNeighborGPUP4int3iS0_S0_i_param_2,
	.param .u64 .ptr .align 1 _Z18nearestNeighborGPUP4int3iS0_S0_i_param_3,
	.param .u32 _Z18nearestNeighborGPUP4int3iS0_S0_i_param_4
)
{
	.reg .pred 	%p<2>;
	.reg .b32 	%r<16>;
	.reg .b64 	%rd<9>;

	ld.param.u64 	%rd1, [_Z18nearestNeighborGPUP4int3iS0_S0_i_param_0];
	ld.param.u32 	%r2, [_Z18nearestNeighborGPUP4int3iS0_S0_i_param_1];
	ld.param.u64 	%rd2, [_Z18nearestNeighborGPUP4int3iS0_S0_i_param_2];
	ld.param.u64 	%rd3, [_Z18nearestNeighborGPUP4int3iS0_S0_i_param_3];
	ld.param.u32 	%r3, [_Z18nearestNeighborGPUP4int3iS0_S0_i_param_4];
	mov.u32 	%r4, %ctaid.x;
	mov.u32 	%r5, %ntid.x;
	mov.u32 	%r6, %tid.x;
	mad.lo.s32 	%r1, %r4, %r5, %r6;
	setp.ge.s32 	%p1, %r1, %r3;
	@%p1 bra 	$L__BB1_2;
	cvta.to.global.u64 	%rd4, %rd2;
	cvta.to.global.u64 	%rd5, %rd3;
	mul.wide.s32 	%rd6, %r1, 12;
	add.s64 	%rd7, %rd4, %rd6;
	ld.global.u32 	%r7, [%rd7];
	ld.global.u32 	%r8, [%rd7+4];
	ld.global.u32 	%r9, [%rd7+8];
	{ // callseq 14, 0
	.param .b64 param0;
	st.param.b64 	[param0], %rd1;
	.param .b32 param1;
	st.param.b32 	[param1], %r2;
	.param .b32 param2;
	st.param.b32 	[param2], 1;
	.param .b32 param3;
	st.param.b32 	[param3], 0;
	.param .align 16 .b8 param4[12];
	st.param.v2.b32 	[param4], {%r7, %r8};
	st.param.b32 	[param4+8], %r9;
	.param .align 16 .b8 retval0[12];
	call.uni (retval0), 
	_Z19findNearestNeighborP4int3iiiS_, 
	(
	param0, 
	param1, 
	param2, 
	param3, 
	param4
	);
	ld.param.v2.b32 	{%r10, %r11}, [retval0];
	ld.param.b32 	%r12, [retval0+8];
	} // callseq 14
	add.s64 	%rd8, %rd5, %rd6;
	st.global.u32 	[%rd8], %r10;
	st.global.u32 	[%rd8+4], %r11;
	st.global.u32 	[%rd8+8], %r12;
$L__BB1_2:
	ret;

}
.func  (.param .b64 func_retval0) __internal_accurate_pow(
	.param .b64 __internal_accurate_pow_param_0
)
{
	.reg .pred 	%p<8>;
	.reg .b32 	%r<49>;
	.reg .b32 	%f<3>;
	.reg .b64 	%fd<109>;

	ld.param.f64 	%fd10, [__internal_accurate_pow_param_0];
	{
	.reg .b32 %temp; 
	mov.b64 	{%temp, %r46}, %fd10;
	}
	{
	.reg .b32 %temp; 
	mov.b64 	{%r45, %temp}, %fd10;
	}
	shr.u32 	%r47, %r46, 20;
	setp.gt.u32 	%p1, %r46, 1048575;
	@%p1 bra 	$L__BB2_2;
	mul.f64 	%fd11, %fd10, 0d4350000000000000;
	{
	.reg .b32 %temp; 
	mov.b64 	{%temp, %r46}, %fd11;
	}
	{
	.reg .b32 %temp; 
	mov.b64 	{%r45, %temp}, %fd11;
	}
	shr.u32 	%r16, %r46, 20;
	add.s32 	%r47, %r16, -54;
$L__BB2_2:
	add.s32 	%r48, %r47, -1023;
	and.b32  	%r17, %r46, -2146435073;
	or.b32  	%r18, %r17, 1072693248;
	mov.b64 	%fd107, {%r45, %r18};
	setp.lt.u32 	%p2, %r18, 1073127583;
	@%p2 bra 	$L__BB2_4;
	{
	.reg .b32 %temp; 
	mov.b64 	{%r19, %temp}, %fd107;
	}
	{
	.reg .b32 %temp; 
	mov.b64 	{%temp, %r20}, %fd107;
	}
	add.s32 	%r21, %r20, -1048576;
	mov.b64 	%fd107, {%r19, %r21};
	add.s32 	%r48, %r47, -1022;
$L__BB2_4:
	add.f64 	%fd12, %fd107, 0dBFF0000000000000;
	add.f64 	%fd13, %fd107, 0d3FF0000000000000;
	rcp.approx.ftz.f64 	%fd14, %fd13;
	neg.f64 	%fd15, %fd13;
	fma.rn.f64 	%fd16, %fd15, %fd14, 0d3FF0000000000000;
	fma.rn.f64 	%fd17, %fd16, %fd16, %fd16;
	fma.rn.f64 	%fd18, %fd17, %fd14, %fd14;
	mul.f64 	%fd19, %fd12, %fd18;
	fma.rn.f64 	%fd20, %fd12, %fd18, %fd19;
	mul.f64 	%fd21, %fd20, %fd20;
	fma.rn.f64 	%fd22, %fd21, 0d3EB0F5FF7D2CAFE2, 0d3ED0F5D241AD3B5A;
	fma.rn.f64 	%fd23, %fd22, %fd21, 0d3EF3B20A75488A3F;
	fma.rn.f64 	%fd24, %fd23, %fd21, 0d3F1745CDE4FAECD5;
	fma.rn.f64 	%fd25, %fd24, %fd21, 0d3F3C71C7258A578B;
	fma.rn.f64 	%fd26, %fd25, %fd21, 0d3F6249249242B910;
	fma.rn.f64 	%fd27, %fd26, %fd21, 0d3F89999999999DFB;
	sub.f64 	%fd28, %fd12, %fd20;
	add.f64 	%fd29, %fd28, %fd28;
	neg.f64 	%fd30, %fd20;
	fma.rn.f64 	%fd31, %fd30, %fd12, %fd29;
	mul.f64 	%fd32, %fd18, %fd31;
	fma.rn.f64 	%fd33, %fd21, %fd27, 0d3FB5555555555555;
	mov.f64 	%fd34, 0d3FB5555555555555;
	sub.f64 	%fd35, %fd34, %fd33;
	fma.rn.f64 	%fd36, %fd21, %fd27, %fd35;
	add.f64 	%fd37, %fd36, 0dBC46A4CB00B9E7B0;
	add.f64 	%fd38, %fd33, %fd37;
	sub.f64 	%fd39, %fd33, %fd38;
	add.f64 	%fd40, %fd37, %fd39;
	mul.rn.f64 	%fd41, %fd20, %fd20;
	neg.f64 	%fd42, %fd41;
	fma.rn.f64 	%fd43, %fd20, %fd20, %fd42;
	{
	.reg .b32 %temp; 
	mov.b64 	{%r22, %temp}, %fd32;
	}
	{
	.reg .b32 %temp; 
	mov.b64 	{%temp, %r23}, %fd32;
	}
	add.s32 	%r24, %r23, 1048576;
	mov.b64 	%fd44, {%r22, %r24};
	fma.rn.f64 	%fd45, %fd20, %fd44, %fd43;
	mul.rn.f64 	%fd46, %fd41, %fd20;
	neg.f64 	%fd47, %fd46;
	fma.rn.f64 	%fd48, %fd41, %fd20, %fd47;
	fma.rn.f64 	%fd49, %fd41, %fd32, %fd48;
	fma.rn.f64 	%fd50, %fd45, %fd20, %fd49;
	mul.rn.f64 	%fd51, %fd38, %fd46;
	neg.f64 	%fd52, %fd51;
	fma.rn.f64 	%fd53, %fd38, %fd46, %fd52;
	fma.rn.f64 	%fd54, %fd38, %fd50, %fd53;
	fma.rn.f64 	%fd55, %fd40, %fd46, %fd54;
	add.f64 	%fd56, %fd51, %fd55;
	sub.f64 	%fd57, %fd51, %fd56;
	add.f64 	%fd58, %fd55, %fd57;
	add.f64 	%fd59, %fd20, %fd56;
	sub.f64 	%fd60, %fd20, %fd59;
	add.f64 	%fd61, %fd56, %fd60;
	add.f64 	%fd62, %fd58, %fd61;
	add.f64 	%fd63, %fd32, %fd62;
	add.f64 	%fd64, %fd59, %fd63;
	sub.f64 	%fd65, %fd59, %fd64;
	add.f64 	%fd66, %fd63, %fd65;
	xor.b32  	%r25, %r48, -2147483648;
	mov.b32 	%r26, 1127219200;
	mov.b64 	%fd67, {%r25, %r26};
	mov.b32 	%r27, -2147483648;
	mov.b64 	%fd68, {%r27, %r26};
	sub.f64 	%fd69, %fd67, %fd68;
	fma.rn.f64 	%fd70, %fd69, 0d3FE62E42FEFA39EF, %fd64;
	fma.rn.f64 	%fd71, %fd69, 0dBFE62E42FEFA39EF, %fd70;
	sub.f64 	%fd72, %fd71, %fd64;
	sub.f64 	%fd73, %fd66, %fd72;
	fma.rn.f64 	%fd74, %fd69, 0d3C7ABC9E3B39803F, %fd73;
	add.f64 	%fd75, %fd70, %fd74;
	sub.f64 	%fd76, %fd70, %fd75;
	add.f64 	%fd77, %fd74, %fd76;
	mov.f64 	%fd78, 0d4000000000000000;
	{
	.reg .b32 %temp; 
	mov.b64 	{%temp, %r28}, %fd78;
	}
	{
	.reg .b32 %temp; 
	mov.b64 	{%r29, %temp}, %fd78;
	}
	shl.b32 	%r30, %r28, 1;
	setp.gt.u32 	%p3, %r30, -33554433;
	and.b32  	%r31, %r28, -15728641;
	selp.b32 	%r32, %r31, %r28, %p3;
	mov.b64 	%fd79, {%r29, %r32};
	mul.rn.f64 	%fd80, %fd75, %fd79;
	neg.f64 	%fd81, %fd80;
	fma.rn.f64 	%fd82, %fd75, %fd79, %fd81;
	fma.rn.f64 	%fd83, %fd77, %fd79, %fd82;
	add.f64 	%fd4, %fd80, %fd83;
	sub.f64 	%fd84, %fd80, %fd4;
	add.f64 	%fd5, %fd83, %fd84;
	fma.rn.f64 	%fd85, %fd4, 0d3FF71547652B82FE, 0d4338000000000000;
	{
	.reg .b32 %temp; 
	mov.b64 	{%r13, %temp}, %fd85;
	}
	mov.f64 	%fd86, 0dC338000000000000;
	add.rn.f64 	%fd87, %fd85, %fd86;
	fma.rn.f64 	%fd88, %fd87, 0dBFE62E42FEFA39EF, %fd4;
	fma.rn.f64 	%fd89, %fd87, 0dBC7ABC9E3B39803F, %fd88;
	fma.rn.f64 	%fd90, %fd89, 0d3E5ADE1569CE2BDF, 0d3E928AF3FCA213EA;
	fma.rn.f64 	%fd91, %fd90, %fd89, 0d3EC71DEE62401315;
	fma.rn.f64 	%fd92, %fd91, %fd89, 0d3EFA01997C89EB71;
	fma.rn.f64 	%fd93, %fd92, %fd89, 0d3F2A01A014761F65;
	fma.rn.f64 	%fd94, %fd93, %fd89, 0d3F56C16C1852B7AF;
	fma.rn.f64 	%fd95, %fd94, %fd89, 0d3F81111111122322;
	fma.rn.f64 	%fd96, %fd95, %fd89, 0d3FA55555555502A1;
	fma.rn.f64 	%fd97, %fd96, %fd89, 0d3FC5555555555511;
	fma.rn.f64 	%fd98, %fd97, %fd89, 0d3FE000000000000B;
	fma.rn.f64 	%fd99, %fd98, %fd89, 0d3FF0000000000000;
	fma.rn.f64 	%fd100, %fd99, %fd89, 0d3FF0000000000000;
	{
	.reg .b32 %temp; 
	mov.b64 	{%r14, %temp}, %fd100;
	}
	{
	.reg .b32 %temp; 
	mov.b64 	{%temp, %r15}, %fd100;
	}
	shl.b32 	%r33, %r13, 20;
	add.s32 	%r34, %r33, %r15;
	mov.b64 	%fd108, {%r14, %r34};
	{
	.reg .b32 %temp; 
	mov.b64 	{%temp, %r35}, %fd4;
	}
	mov.b32 	%f2, %r35;
	abs.f32 	%f1, %f2;
	setp.lt.f32 	%p4, %f1, 0f4086232B;
	@%p4 bra 	$L__BB2_7;
	setp.lt.f64 	%p5, %fd4, 0d0000000000000000;
	add.f64 	%fd101, %fd4, 0d7FF0000000000000;
	selp.f64 	%fd108, 0d0000000000000000, %fd101, %p5;
	setp.geu.f32 	%p6, %f1, 0f40874800;
	@%p6 bra 	$L__BB2_7;
	shr.u32 	%r36, %r13, 31;
	add.s32 	%r37, %r13, %r36;
	shr.s32 	%r38, %r37, 1;
	shl.b32 	%r39, %r38, 20;
	add.s32 	%r40, %r15, %r39;
	mov.b64 	%fd102, {%r14, %r40};
	sub.s32 	%r41, %r13, %r38;
	shl.b32 	%r42, %r41, 20;
	add.s32 	%r43, %r42, 1072693248;
	mov.b32 	%r44, 0;
	mov.b64 	%fd103, {%r44, %r43};
	mul.f64 	%fd108, %fd103, %fd102;
$L__BB2_7:
	abs.f64 	%fd104, %fd108;
	setp.eq.f64 	%p7, %fd104, 0d7FF0000000000000;
	fma.rn.f64 	%fd105, %fd108, %fd5, %fd108;
	selp.f64 	%fd106, %fd108, %fd105, %p7;
	st.param.f64 	[func_retval0], %fd106;
	ret;

}


// ===== COMPILED SASS (sm_100) =====

	.target	sm_100

	.elftype	@"ET_EXEC"


//--------------------- .note.nv.tkinfo           --------------------------
	.section	.note.nv.tkinfo,"",@"SHT_NOTE"
	.sectionflags	@"SHF_NOTE_NV_TKINFO"
	.tkinfo
        /*0018*/ 	.word	0x00000002
        /*0030*/ 	.string	""
        /*0030*/ 	.string	"ptxas"
        /*0030*/ 	.string	"Cuda compilation tools, release 13.0, V13.0.88"
        /*0030*/ 	.string	"Build cuda_13.0.r13.0/compiler.36424714_0"
        /*0030*/ 	.string	"-arch sm_100 -m 64 "



//--------------------- .note.nv.cuinfo           --------------------------
	.section	.note.nv.cuinfo,"",@"SHT_NOTE"
	.sectionflags	@"SHF_NOTE_NV_CUINFO"
        /*0018*/ 	.short	0x0002
        /*001a*/ 	.short	0x0064
        /*001c*/ 	.short	0x0082
	.zero		2


//--------------------- .nv.info                  --------------------------
	.section	.nv.info,"",@"SHT_CUDA_INFO"
	.align	4


	//----- nvinfo : EIATTR_REGCOUNT
	.align		4
        /*0000*/ 	.byte	0x04, 0x2f
        /*0002*/ 	.short	(.L_1 - .L_0)
	.align		4
.L_0:
        /*0004*/ 	.word	index@(_Z18nearestNeighborGPUP4int3iS0_S0_i)
        /*0008*/ 	.word	0x00000028


	//----- nvinfo : EIATTR_FRAME_SIZE
	.align		4
.L_1:
        /*000c*/ 	.byte	0x04, 0x11
        /*000e*/ 	.short	(.L_3 - .L_2)
	.align		4
.L_2:
        /*0010*/ 	.word	index@($_Z18nearestNeighborGPUP4int3iS0_S0_i$__internal_accurate_pow)
        /*0014*/ 	.word	0x00000000


	//----- nvinfo : EIATTR_FRAME_SIZE
	.align		4
.L_3:
        /*0018*/ 	.byte	0x04, 0x11
        /*001a*/ 	.short	(.L_5 - .L_4)
	.align		4
.L_4:
        /*001c*/ 	.word	index@($_Z18nearestNeighborGPUP4int3iS0_S0_i$_Z19findNearestNeighborP4int3iiiS_)
        /*0020*/ 	.word	0x00000000


	//----- nvinfo : EIATTR_FRAME_SIZE
	.align		4
.L_5:
        /*0024*/ 	.byte	0x04, 0x11
        /*0026*/ 	.short	(.L_7 - .L_6)
	.align		4
.L_6:
        /*0028*/ 	.word	index@(_Z18nearestNeighborGPUP4int3iS0_S0_i)
        /*002c*/ 	.word	0x00000000


	//----- nvinfo : EIATTR_MIN_STACK_SIZE
	.align		4
.L_7:
        /*0030*/ 	.byte	0x04, 0x12
        /*0032*/ 	.short	(.L_9 - .L_8)
	.align		4
.L_8:
        /*0034*/ 	.word	index@(_Z18nearestNeighborGPUP4int3iS0_S0_i)
        /*0038*/ 	.word	0x00000000
.L_9:


//--------------------- .nv.compat                --------------------------
	.section	.nv.compat,"",@"SHT_CUDA_COMPAT_INFO"
	.align	4
        /*0000*/ 	.byte	0x02, 0x09, 0x00, 0x00, 0x02, 0x02, 0x01, 0x00, 0x02, 0x05, 0x05, 0x00, 0x03, 0x07, 0x01, 0x01
        /*0010*/ 	.byte	0x02, 0x03, 0x00, 0x00, 0x02, 0x06, 0x01, 0x00, 0x04, 0x0b, 0x08, 0x00, 0x01, 0x00, 0x00, 0x00
        /*0020*/ 	.byte	0x00, 0x00, 0x00, 0x00


//--------------------- .nv.info._Z18nearestNeighborGPUP4int3iS0_S0_i --------------------------
	.section	.nv.info._Z18nearestNeighborGPUP4int3iS0_S0_i,"",@"SHT_CUDA_INFO"
	.sectionflags	@""
	.align	4


	//----- nvinfo : EIATTR_CUDA_API_VERSION
	.align		4
        /*0000*/ 	.byte	0x04, 0x37
        /*0002*/ 	.short	(.L_11 - .L_10)
.L_10:
        /*0004*/ 	.word	0x00000082


	//----- nvinfo : EIATTR_KPARAM_INFO
	.align		4
.L_11:
        /*0008*/ 	.byte	0x04, 0x17
        /*000a*/ 	.short	(.L_13 - .L_12)
.L_12:
        /*000c*/ 	.word	0x00000000
        /*0010*/ 	.short	0x0004
        /*0012*/ 	.short	0x0020
        /*0014*/ 	.byte	0x00, 0xf0, 0x11, 0x00


	//----- nvinfo : EIATTR_KPARAM_INFO
	.align		4
.L_13:
        /*0018*/ 	.byte	0x04, 0x17
        /*001a*/ 	.short	(.L_15 - .L_14)
.L_14:
        /*001c*/ 	.word	0x00000000
        /*0020*/ 	.short	0x0003
        /*0022*/ 	.short	0x0018
        /*0024*/ 	.byte	0x00, 0xf5, 0x21, 0x00


	//----- nvinfo : EIATTR_KPARAM_INFO
	.align		4
.L_15:
        /*0028*/ 	.byte	0x04, 0x17
        /*002a*/ 	.short	(.L_17 - .L_16)
.L_16:
        /*002c*/ 	.word	0x00000000
        /*0030*/ 	.short	0x0002
        /*0032*/ 	.short	0x0010
        /*0034*/ 	.byte	0x00, 0xf5, 0x21, 0x00


	//----- nvinfo : EIATTR_KPARAM_INFO
	.align		4
.L_17:
        /*0038*/ 	.byte	0x04, 0x17
        /*003a*/ 	.short	(.L_19 - .L_18)
.L_18:
        /*003c*/ 	.word	0x00000000
        /*0040*/ 	.short	0x0001
        /*0042*/ 	.short	0x0008
        /*0044*/ 	.byte	0x00, 0xf0, 0x11, 0x00


	//----- nvinfo : EIATTR_KPARAM_INFO
	.align		4
.L_19:
        /*0048*/ 	.byte	0x04, 0x17
        /*004a*/ 	.short	(.L_21 - .L_20)
.L_20:
        /*004c*/ 	.word	0x00000000
        /*0050*/ 	.short	0x0000
        /*0052*/ 	.short	0x0000
        /*0054*/ 	.byte	0x00, 0xf5, 0x21, 0x00


	//----- nvinfo : EIATTR_SPARSE_MMA_MASK
	.align		4
.L_21:
        /*0058*/ 	.byte	0x03, 0x50
        /*005a*/ 	.short	0x0000


	//----- nvinfo : EIATTR_MAXREG_COUNT
	.align		4
        /*005c*/ 	.byte	0x03, 0x1b
        /*005e*/ 	.short	0x00ff


	//----- nvinfo : EIATTR_MERCURY_ISA_VERSION
	.align		4
        /*0060*/ 	.byte	0x03, 0x5f
        /*0062*/ 	.short	0x0101


	//----- nvinfo : EIATTR_VRC_CTA_INIT_COUNT
	.align		4
        /*0064*/ 	.byte	0x02, 0x4a
	.zero		1
	.zero		1


	//----- nvinfo : EIATTR_EXIT_INSTR_OFFSETS
	.align		4
        /*0068*/ 	.byte	0x04, 0x1c
        /*006a*/ 	.short	(.L_23 - .L_22)


	//   ....[0]....
.L_22:
        /*006c*/ 	.word	0x00000070


	//   ....[1]....
        /*0070*/ 	.word	0x000001d0


	//----- nvinfo : EIATTR_CRS_STACK_SIZE
	.align		4
.L_23:
        /*0074*/ 	.byte	0x04, 0x1e
        /*0076*/ 	.short	(.L_25 - .L_24)
.L_24:
        /*0078*/ 	.word	0x00000000


	//----- nvinfo : EIATTR_CBANK_PARAM_SIZE
	.align		4
.L_25:
        /*007c*/ 	.byte	0x03, 0x19
        /*007e*/ 	.short	0x0024


	//----- nvinfo : EIATTR_PARAM_CBANK
	.align		4
        /*0080*/ 	.byte	0x04, 0x0a
        /*0082*/ 	.short	(.L_27 - .L_26)
	.align		4
.L_26:
        /*0084*/ 	.word	index@(.nv.constant0._Z18nearestNeighborGPUP4int3iS0_S0_i)
        /*0088*/ 	.short	0x0380
        /*008a*/ 	.short	0x0024


	//----- nvinfo : EIATTR_SW_WAR
	.align		4
.L_27:
        /*008c*/ 	.byte	0x04, 0x36
        /*008e*/ 	.short	(.L_29 - .L_28)
.L_28:
        /*0090*/ 	.word	0x00000008
.L_29:


//--------------------- .nv.callgraph             --------------------------
	.section	.nv.callgraph,"",@"SHT_CUDA_CALLGRAPH"
	.align	4
	.sectionentsize	8
	.align		4
        /*0000*/ 	.word	0x00000000
	.align		4
        /*0004*/ 	.word	0xffffffff
	.align		4
        /*0008*/ 	.word	0x00000000
	.align		4
        /*000c*/ 	.word	0xfffffffe
	.align		4
        /*0010*/ 	.word	0x00000000
	.align		4
        /*0014*/ 	.word	0xfffffffd
	.align		4
        /*0018*/ 	.word	0x00000000
	.align		4
        /*001c*/ 	.word	0xfffffffc


//--------------------- .text._Z18nearestNeighborGPUP4int3iS0_S0_i --------------------------
	.section	.text._Z18nearestNeighborGPUP4int3iS0_S0_i,"ax",@progbits
	.align	128
        .global         _Z18nearestNeighborGPUP4int3iS0_S0_i
        .type           _Z18nearestNeighborGPUP4int3iS0_S0_i,@function
        .size           _Z18nearestNeighborGPUP4int3iS0_S0_i,(.L_x_7 - _Z18nearestNeighborGPUP4int3iS0_S0_i)
        .other          _Z18nearestNeighborGPUP4int3iS0_S0_i,@"STO_CUDA_ENTRY STV_DEFAULT"
_Z18nearestNeighborGPUP4int3iS0_S0_i:
.text._Z18nearestNeighborGPUP4int3iS0_S0_i:
[----:B------:R-:W0:Y:S01]  /*0000*/  LDC R1, c[0x0][0x37c] ;  /* 0x0000df00ff017b82 */ /* 0x000e220000000800 */
[----:B------:R-:W1:Y:S07]  /*0010*/  S2R R3, SR_TID.X ;  /* 0x0000000000037919 */ /* 0x000e6e0000002100 */
[----:B------:R-:W1:Y:S01]  /*0020*/  S2UR UR4, SR_CTAID.X ;  /* 0x00000000000479c3 */ /* 0x000e620000002500 */
[----:B------:R-:W2:Y:S07]  /*0030*/  LDCU UR5, c[0x0][0x3a0] ;  /* 0x00007400ff0577ac */ /* 0x000eae0008000800 */
[----:B------:R-:W1:Y:S02]  /*0040*/  LDC R2, c[0x0][0x360] ;  /* 0x0000d800ff027b82 */ /* 0x000e640000000800 */
[----:B-1----:R-:W-:-:S05]  /*0050*/  IMAD R2, R2, UR4, R3 ;  /* 0x0000000402027c24 */ /* 0x002fca000f8e0203 */
[----:B--2---:R-:W-:-:S13]  /*0060*/  ISETP.GE.AND P0, PT, R2, UR5, PT ;  /* 0x0000000502007c0c */ /* 0x004fda000bf06270 */
[----:B0-----:R-:W-:Y:S05]  /*0070*/  @P0 EXIT ;  /* 0x000000000000094d */ /* 0x001fea0003800000 */
[----:B------:R-:W0:Y:S01]  /*0080*/  LDC.64 R10, c[0x0][0x390] ;  /* 0x0000e400ff0a7b82 */ /* 0x000e220000000a00 */
[----:B------:R-:W1:Y:S01]  /*0090*/  LDCU.64 UR36, c[0x0][0x358] ;  /* 0x00006b00ff2477ac */ /* 0x000e620008000a00 */
[----:B------:R-:W2:Y:S01]  /*00a0*/  LDCU.64 UR4, c[0x0][0x380] ;  /* 0x00007000ff0477ac */ /* 0x000ea20008000a00 */
[----:B0-----:R-:W-:-:S05]  /*00b0*/  IMAD.WIDE R10, R2, 0xc, R10 ;  /* 0x0000000c020a7825 */ /* 0x001fca00078e020a */
[----:B-1----:R0:W5:Y:S04]  /*00c0*/  LDG.E R12, desc[UR36][R10.64] ;  /* 0x000000240a0c7981 */ /* 0x002168000c1e1900 */
[----:B------:R0:W5:Y:S04]  /*00d0*/  LDG.E R13, desc[UR36][R10.64+0x4] ;  /* 0x000004240a0d7981 */ /* 0x000168000c1e1900 */
[----:B------:R0:W5:Y:S01]  /*00e0*/  LDG.E R14, desc[UR36][R10.64+0x8] ;  /* 0x000008240a0e7981 */ /* 0x000162000c1e1900 */
[----:B------:R-:W1:Y:S01]  /*00f0*/  LDCU UR6, c[0x0][0x388] ;  /* 0x00007100ff0677ac */ /* 0x000e620008000800 */
[----:B--2---:R-:W-:Y:S01]  /*0100*/  IMAD.U32 R4, RZ, RZ, UR4 ;  /* 0x00000004ff047e24 */ /* 0x004fe2000f8e00ff */
[----:B------:R-:W-:Y:S01]  /*0110*/  MOV R20, 0x180 ;  /* 0x0000018000147802 */ /* 0x000fe20000000f00 */
[----:B------:R-:W-:-:S02]  /*0120*/  IMAD.U32 R5, RZ, RZ, UR5 ;  /* 0x00000005ff057e24 */ /* 0x000fc4000f8e00ff */
[----:B------:R-:W-:Y:S02]  /*0130*/  IMAD.MOV.U32 R7, RZ, RZ, 0x1 ;  /* 0x00000001ff077424 */ /* 0x000fe400078e00ff */
[----:B------:R-:W-:Y:S02]  /*0140*/  IMAD.MOV.U32 R8, RZ, RZ, RZ ;  /* 0x000000ffff087224 */ /* 0x000fe400078e00ff */
[----:B------:R-:W-:Y:S02]  /*0150*/  IMAD.MOV.U32 R21, RZ, RZ, 0x0 ;  /* 0x00000000ff157424 */ /* 0x000fe400078e00ff */
[----:B01----:R-:W-:-:S07]  /*0160*/  IMAD.U32 R6, RZ, RZ, UR6 ;  /* 0x00000006ff067e24 */ /* 0x003fce000f8e00ff */
[----:B-----5:R-:W-:Y:S05]  /*0170*/  CALL.REL.NOINC `($_Z18nearestNeighborGPUP4int3iS0_S0_i$_Z19findNearestNeighborP4int3iiiS_) ;  /* 0x0000000000187944 */ /* 0x020fea0003c00000 */
[----:B------:R-:W0:Y:S02]  /*0180*/  LDC.64 R8, c[0x0][0x398] ;  /* 0x0000e600ff087b82 */ /* 0x000e240000000a00 */
[----:B0-----:R-:W-:-:S05]  /*0190*/  IMAD.WIDE R2, R2, 0xc, R8 ;  /* 0x0000000c02027825 */ /* 0x001fca00078e0208 */
[----:B------:R-:W-:Y:S04]  /*01a0*/  STG.E desc[UR36][R2.64], R4 ;  /* 0x0000000402007986 */ /* 0x000fe8000c101924 */
[----:B------:R-:W-:Y:S04]  /*01b0*/  STG.E desc[UR36][R2.64+0x4], R5 ;  /* 0x0000040502007986 */ /* 0x000fe8000c101924 */
[----:B------:R-:W-:Y:S01]  /*01c0*/  STG.E desc[UR36][R2.64+0x8], R6 ;  /* 0x0000080602007986 */ /* 0x000fe2000c101924 */
[----:B------:R-:W-:Y:S05]  /*01d0*/  EXIT ;  /* 0x000000000000794d */ /* 0x000fea0003800000 */
        .type           $_Z18nearestNeighborGPUP4int3iS0_S0_i$_Z19findNearestNeighborP4int3iiiS_,@function
        .size           $_Z18nearestNeighborGPUP4int3iS0_S0_i$_Z19findNearestNeighborP4int3iiiS_,($_Z18nearestNeighborGPUP4int3iS0_S0_i$__internal_accurate_pow - $_Z18nearestNeighborGPUP4int3iS0_S0_i$_Z19findNearestNeighborP4int3iiiS_)
$_Z18nearestNeighborGPUP4int3iS0_S0_i$_Z19findNearestNeighborP4int3iiiS_:
[----:B------:R-:W-:-:S05]  /*01e0*/  VIADD R1, R1, 0xffffffb8 ;  /* 0xffffffb801017836 */ /* 0x000fca0000000000 */
[----:B------:R-:W-:Y:S04]  /*01f0*/  STL [R1+0x44], R37 ;  /* 0x0000442501007387 */ /* 0x000fe80000100800 */
        /* <DEDUP_REMOVED lines=12> */
[----:B------:R-:W-:Y:S04]  /*02c0*/  STL [R1], R2 ;  /* 0x0000000201007387 */ /* 0x000fe80000100800 */
[----:B------:R0:W-:Y:S04]  /*02d0*/  STL [R1+0x30], R27 ;  /* 0x0000301b01007387 */ /* 0x0001e80000100800 */
[----:B------:R1:W-:Y:S04]  /*02e0*/  STL [R1+0x10], R19 ;  /* 0x0000101301007387 */ /* 0x0003e80000100800 */
[----:B------:R2:W-:Y:S01]  /*02f0*/  STL [R1+0xc], R18 ;  /* 0x00000c1201007387 */ /* 0x0005e20000100800 */
[----:B0-----:R-:W0:Y:S05]  /*0300*/  BMOV.32.CLEAR R27, B6 ;  /* 0x00000000061b7355 */ /* 0x001e2a0000100000 */
[----:B------:R3:W-:Y:S01]  /*0310*/  STL [R1+0x8], R17 ;  /* 0x0000081101007387 */ /* 0x0007e20000100800 */
[----:B-1----:R-:W-:-:S02]  /*0320*/  IMAD.MOV.U32 R19, RZ, RZ, R12 ;  /* 0x000000ffff137224 */ /* 0x002fc400078e000c */
[----:B--2---:R-:W-:Y:S02]  /*0330*/  IMAD.MOV.U32 R18, RZ, RZ, R13 ;  /* 0x000000ffff127224 */ /* 0x004fe400078e000d */
[----:B---3--:R-:W-:Y:S01]  /*0340*/  IMAD.MOV.U32 R17, RZ, RZ, R14 ;  /* 0x000000ffff117224 */ /* 0x008fe200078e000e */
[----:B------:R-:W1:Y:S01]  /*0350*/  LDC.64 R10, c[0x0][0x358] ;  /* 0x0000d600ff0a7b82 */ /* 0x000e620000000a00 */
[----:B------:R-:W-:Y:S01]  /*0360*/  IMAD.WIDE R2, R7, 0xc, R4 ;  /* 0x0000000c07027825 */ /* 0x000fe200078e0204 */
[C---:B-1----:R-:W-:Y:S02]  /*0370*/  R2UR UR6, R10.reuse ;  /* 0x000000000a0672ca */ /* 0x042fe400000e0000 */
[C---:B------:R-:W-:Y:S02]  /*0380*/  R2UR UR7, R11.reuse ;  /* 0x000000000b0772ca */ /* 0x040fe400000e0000 */
[----:B------:R-:W-:Y:S02]  /*0390*/  R2UR UR8, R10 ;  /* 0x000000000a0872ca */ /* 0x000fe400000e0000 */
[----:B------:R-:W-:-:S02]  /*03a0*/  R2UR UR9, R11 ;  /* 0x000000000b0972ca */ /* 0x000fc400000e0000 */
[----:B------:R-:W-:Y:S02]  /*03b0*/  R2UR UR4, R10 ;  /* 0x000000000a0472ca */ /* 0x000fe400000e0000 */
[----:B------:R-:W-:-:S05]  /*03c0*/  R2UR UR5, R11 ;  /* 0x000000000b0572ca */ /* 0x000fca00000e0000 */
[----:B------:R-:W2:Y:S04]  /*03d0*/  LDG.E R25, desc[UR6][R2.64+0x4] ;  /* 0x0000040602197981 */ /* 0x000ea8000c1e1900 */
[----:B------:R-:W2:Y:S04]  /*03e0*/  LDG.E R26, desc[UR8][R2.64+0x8] ;  /* 0x00000808021a7981 */ /* 0x000ea8000c1e1900 */
[----:B------:R-:W3:Y:S01]  /*03f0*/  LDG.E R28, desc[UR4][R2.64] ;  /* 0x00000004021c7981 */ /* 0x000ee2000c1e1900 */
[----:B------:R-:W-:Y:S01]  /*0400*/  IMAD.HI R0, R8, 0x55555556, RZ ;  /* 0x5555555608007827 */ /* 0x000fe200078e02ff */
[----:B------:R-:W-:Y:S04]  /*0410*/  BSSY.RECONVERGENT B6, `(.L_x_0) ;  /* 0x00000f6000067945 */ /* 0x000fe80003800200 */
[----:B------:R-:W-:-:S05]  /*0420*/  LEA.HI R9, R0, R0, RZ, 0x1 ;  /* 0x0000000000097211 */ /* 0x000fca00078f08ff */
[----:B------:R-:W-:-:S05]  /*0430*/  IMAD R9, R9, -0x3, R8 ;  /* 0xfffffffd09097824 */ /* 0x000fca00078e0208 */
[C---:B------:R-:W-:Y:S02]  /*0440*/  ISETP.NE.AND P1, PT, R9.reuse, 0x1, PT ;  /* 0x000000010900780c */ /* 0x040fe40003f25270 */
[----:B------:R-:W-:Y:S02]  /*0450*/  ISETP.NE.AND P0, PT, R9, RZ, PT ;  /* 0x000000ff0900720c */ /* 0x000fe40003f05270 */
[----:B------:R-:W-:-:S04]  /*0460*/  SEL R0, R18, R17, !P1 ;  /* 0x0000001112007207 */ /* 0x000fc80004800000 */
[----:B------:R-:W-:Y:S02]  /*0470*/  SEL R0, R19, R0, !P0 ;  /* 0x0000000013007207 */ /* 0x000fe40004000000 */
[----:B--2---:R-:W-:-:S04]  /*0480*/  SEL R9, R25, R26, !P1 ;  /* 0x0000001a19097207 */ /* 0x004fc80004800000 */
[----:B---3--:R-:W-:-:S04]  /*0490*/  SEL R9, R28, R9, !P0 ;  /* 0x000000091c097207 */ /* 0x008fc80004000000 */
[----:B------:R-:W-:-:S13]  /*04a0*/  ISETP.GE.AND P0, PT, R9, R0, PT ;  /* 0x000000000900720c */ /* 0x000fda0003f06270 */
[----:B0-----:R-:W-:Y:S05]  /*04b0*/  @P0 BRA `(.L_x_1) ;  /* 0x0000000400d40947 */ /* 0x001fea0003800000 */
[----:B------:R-:W-:-:S05]  /*04c0*/  IMAD.SHL.U32 R7, R7, 0x2, RZ ;  /* 0x0000000207077824 */ /* 0x000fca00078e00ff */
[----:B------:R-:W-:-:S13]  /*04d0*/  ISETP.GE.AND P0, PT, R7, R6, PT ;  /* 0x000000060700720c */ /* 0x000fda0003f06270 */
[----:B------:R-:W-:Y:S05]  /*04e0*/  @P0 BRA `(.L_x_2) ;  /* 0x0000000c00a00947 */ /* 0x000fea0003800000 */
[----:B------:R-:W-:Y:S01]  /*04f0*/  R2UR UR4, R10 ;  /* 0x000000000a0472ca */ /* 0x000fe200000e0000 */
[----:B------:R-:W-:Y:S01]  /*0500*/  IMAD.SHL.U32 R3, R6, 0x2, RZ ;  /* 0x0000000206037824 */ /* 0x000fe200078e00ff */
[----:B------:R-:W-:-:S03]  /*0510*/  R2UR UR5, R11 ;  /* 0x000000000b0572ca */ /* 0x000fc600000e0000 */
[----:B------:R-:W-:-:S10]  /*0520*/  IMAD.WIDE R2, R3, 0xc, R4 ;  /* 0x0000000c03027825 */ /* 0x000fd400078e0204 */
[----:B------:R-:W2:Y:S02]  /*0530*/  LDG.E R0, desc[UR4][R2.64] ;  /* 0x0000000402007981 */ /* 0x000ea4000c1e1900 */
[----:B--2---:R-:W-:-:S13]  /*0540*/  ISETP.NE.AND P0, PT, R0, -0x3b9aca00, PT ;  /* 0xc46536000000780c */ /* 0x004fda0003f05270 */
[----:B------:R-:W-:Y:S05]  /*0550*/  @!P0 BRA `(.L_x_2) ;  /* 0x0000000c00848947 */ /* 0x000fea0003800000 */
[----:B------:R-:W-:Y:S02]  /*0560*/  R2UR UR4, R10 ;  /* 0x000000000a0472ca */ /* 0x000fe400000e0000 */
[----:B------:R-:W-:-:S13]  /*0570*/  R2UR UR5, R11 ;  /* 0x000000000b0572ca */ /* 0x000fda00000e0000 */
        /* <DEDUP_REMOVED lines=8> */
[----:B------:R-:W-:Y:S01]  /*0600*/  VIADD R8, R8, 0x1 ;  /* 0x0000000108087836 */ /* 0x000fe20000000000 */
[----:B------:R-:W-:Y:S01]  /*0610*/  MOV R20, 0x670 ;  /* 0x0000067000147802 */ /* 0x000fe20000000f00 */
[----:B------:R-:W-:Y:S02]  /*0620*/  IMAD.MOV.U32 R12, RZ, RZ, R19 ;  /* 0x000000ffff0c7224 */ /* 0x000fe400078e0013 */
[----:B------:R-:W-:Y:S02]  /*0630*/  IMAD.MOV.U32 R13, RZ, RZ, R18 ;  /* 0x000000ffff0d7224 */ /* 0x000fe400078e0012 */
[----:B------:R-:W-:Y:S02]  /*0640*/  IMAD.MOV.U32 R14, RZ, RZ, R17 ;  /* 0x000000ffff0e7224 */ /* 0x000fe400078e0011 */
[----:B------:R-:W-:-:S07]  /*0650*/  IMAD.MOV.U32 R21, RZ, RZ, 0x0 ;  /* 0x00000000ff157424 */ /* 0x000fce00078e00ff */
[----:B------:R-:W-:Y:S05]  /*0660*/  CALL.REL.NOINC `($_Z18nearestNeighborGPUP4int3iS0_S0_i$_Z19findNearestNeighborP4int3iiiS_) ;  /* 0xfffffff800dc7944 */ /* 0x000fea0003c3ffff */
[----:B------:R-:W-:Y:S01]  /*0670*/  IMAD.IADD R2, R19, 0x1, -R28 ;  /* 0x0000000113027824 */ /* 0x000fe200078e0a1c */
[----:B------:R-:W-:Y:S01]  /*0680*/  MOV R20, 0x720 ;  /* 0x0000072000147802 */ /* 0x000fe20000000f00 */
[----:B------:R-:W-:Y:S02]  /*0690*/  IMAD.MOV.U32 R23, RZ, RZ, R4 ;  /* 0x000000ffff177224 */ /* 0x000fe400078e0004 */
[----:B------:R-:W0:Y:S01]  /*06a0*/  I2F.F64 R8, R2 ;  /* 0x0000000200087312 */ /* 0x000e220000201c00 */
[----:B------:R-:W-:Y:S02]  /*06b0*/  IMAD.MOV.U32 R22, RZ, RZ, R5 ;  /* 0x000000ffff167224 */ /* 0x000fe400078e0005 */
[----:B------:R-:W-:Y:S02]  /*06c0*/  IMAD.MOV.U32 R16, RZ, RZ, R6 ;  /* 0x000000ffff107224 */ /* 0x000fe400078e0006 */
[----:B------:R-:W-:Y:S01]  /*06d0*/  IMAD.MOV.U32 R21, RZ, RZ, 0x0 ;  /* 0x00000000ff157424 */ /* 0x000fe200078e00ff */
[----:B0-----:R-:W-:-:S10]  /*06e0*/  DADD R8, -RZ, |R8| ;  /* 0x00000000ff087229 */ /* 0x001fd40000000508 */
[----:B------:R-:W-:Y:S02]  /*06f0*/  IMAD.MOV.U32 R4, RZ, RZ, R8 ;  /* 0x000000ffff047224 */ /* 0x000fe400078e0008 */
[----:B------:R-:W-:-:S07]  /*0700*/  IMAD.MOV.U32 R5, RZ, RZ, R9 ;  /* 0x000000ffff057224 */ /* 0x000fce00078e0009 */
[----:B------:R-:W-:Y:S05]  /*0710*/  CALL.REL.NOINC `($_Z18nearestNeighborGPUP4int3iS0_S0_i$__internal_accurate_pow) ;  /* 0x0000000c00787944 */ /* 0x000fea0003c00000 */
[----:B------:R-:W-:Y:S01]  /*0720*/  IMAD.IADD R24, R18, 0x1, -R25 ;  /* 0x0000000112187824 */ /* 0x000fe200078e0a19 */
[C---:B------:R-:W-:Y:S01]  /*0730*/  ISETP.NE.AND P0, PT, R2.reuse, RZ, PT ;  /* 0x000000ff0200720c */ /* 0x040fe20003f05270 */
[----:B------:R-:W-:Y:S01]  /*0740*/  IMAD.MOV.U32 R21, RZ, RZ, 0x0 ;  /* 0x00000000ff157424 */ /* 0x000fe200078e00ff */
[----:B------:R-:W-:Y:S01]  /*0750*/  ISETP.NE.AND P1, PT, R2, 0x1, PT ;  /* 0x000000010200780c */ /* 0x000fe20003f25270 */
[----:B------:R-:W0:Y:S01]  /*0760*/  I2F.F64 R6, R24 ;  /* 0x0000001800067312 */ /* 0x000e220000201c00 */
[----:B------:R-:W-:-:S09]  /*0770*/  MOV R20, 0x7f0 ;  /* 0x000007f000147802 */ /* 0x000fd20000000f00 */
[----:B------:R-:W-:Y:S01]  /*0780*/  @!P0 CS2R R4, SRZ ;  /* 0x0000000000048805 */ /* 0x000fe2000001ff00 */
[----:B0-----:R-:W-:-:S05]  /*0790*/  DADD R6, -RZ, |R6| ;  /* 0x00000000ff067229 */ /* 0x001fca0000000506 */
[----:B------:R-:W-:Y:S02]  /*07a0*/  FSEL R30, R4, RZ, P1 ;  /* 0x000000ff041e7208 */ /* 0x000fe40000800000 */
[----:B------:R-:W-:-:S03]  /*07b0*/  FSEL R31, R5, 1.875, P1 ;  /* 0x3ff00000051f7808 */ /* 0x000fc60000800000 */
        /* <DEDUP_REMOVED lines=12> */
[----:B------:R-:W-:-:S06]  /*0880*/  FSEL R5, R5, 1.875, P1 ;  /* 0x3ff0000005057808 */ /* 0x000fcc0000800000 */
[----:B------:R-:W-:Y:S01]  /*0890*/  DADD R30, R30, R4 ;  /* 0x000000001e1e7229 */ /* 0x000fe20000000004 */
[----:B------:R-:W-:Y:S02]  /*08a0*/  IMAD.MOV.U32 R4, RZ, RZ, R6 ;  /* 0x000000ffff047224 */ /* 0x000fe400078e0006 */
[----:B------:R-:W-:-:S08]  /*08b0*/  IMAD.MOV.U32 R5, RZ, RZ, R7 ;  /* 0x000000ffff057224 */ /* 0x000fd000078e0007 */
        /* <DEDUP_REMOVED lines=42> */
[C---:B------:R-:W-:Y:S02]  /*0b60*/  ISETP.NE.AND P0, PT, R17.reuse, RZ, PT ;  /* 0x000000ff1100720c */ /* 0x040fe40003f05270 */
[----:B------:R-:W-:-:S11]  /*0b70*/  ISETP.NE.AND P1, PT, R17, 0x1, PT ;  /* 0x000000011100780c */ /* 0x000fd60003f25270 */
[----:B------:R-:W-:-:S06]  /*0b80*/  @!P0 CS2R R4, SRZ ;  /* 0x0000000000048805 */ /* 0x000fcc000001ff00 */
[----:B------:R-:W-:Y:S02]  /*0b90*/  FSEL R2, R4, RZ, P1 ;  /* 0x000000ff04027208 */ /* 0x000fe40000800000 */
[----:B------:R-:W-:-:S06]  /*0ba0*/  FSEL R3, R5, 1.875, P1 ;  /* 0x3ff0000005037808 */ /* 0x000fcc0000800000 */
[----:B------:R-:W-:-:S08]  /*0bb0*/  DADD R36, R36, R2 ;  /* 0x0000000024247229 */ /* 0x000fd00000000002 */
[----:B------:R-:W-:-:S06]  /*0bc0*/  DSETP.GEU.AND P0, PT, R30, R36, PT ;  /* 0x000000241e00722a */ /* 0x000fcc0003f0e000 */
[----:B------:R-:W-:Y:S02]  /*0bd0*/  SEL R28, R28, R23, !P0 ;  /* 0x000000171c1c7207 */ /* 0x000fe40004000000 */
[----:B------:R-:W-:Y:S02]  /*0be0*/  SEL R25, R25, R22, !P0 ;  /* 0x0000001619197207 */ /* 0x000fe40004000000 */
[----:B------:R-:W-:Y:S01]  /*0bf0*/  SEL R26, R26, R16, !P0 ;  /* 0x000000101a1a7207 */ /* 0x000fe20004000000 */
[----:B------:R-:W-:Y:S06]  /*0c00*/  BRA `(.L_x_2) ;  /* 0x0000000400d87947 */ /* 0x000fec0003800000 */
.L_x_1:
[----:B------:R-:W-:-:S13]  /*0c10*/  ISETP.GT.AND P0, PT, R9, R0, PT ;  /* 0x000000000900720c */ /* 0x000fda0003f04270 */
[----:B------:R-:W-:Y:S05]  /*0c20*/  @!P0 BRA `(.L_x_2) ;  /* 0x0000000400d08947 */ /* 0x000fea0003800000 */
[----:B------:R-:W-:-:S04]  /*0c30*/  LEA R7, R7, 0x1, 0x1 ;  /* 0x0000000107077811 */ /* 0x000fc800078e08ff */
        /* <DEDUP_REMOVED lines=114> */
[----:B------:R-:W-:-:S07]  /*1360*/  SEL R26, R26, R22, !P0 ;  /* 0x000000161a1a7207 */ /* 0x000fce0004000000 */
.L_x_2:
[----:B------:R-:W-:Y:S05]  /*1370*/  BSYNC.RECONVERGENT B6 ;  /* 0x0000000000067941 */ /* 0x000fea0003800200 */
.L_x_0:
[----:B------:R-:W2:Y:S01]  /*1380*/  LDL R20, [R1+0x14] ;  /* 0x0000140001147983 */ /* 0x000ea20000100800 */
[----:B------:R0:W-:Y:S05]  /*1390*/  BMOV.32 B6, R27 ;  /* 0x0000001b06007356 */ /* 0x0001ea0000000000 */
[----:B------:R-:W2:Y:S01]  /*13a0*/  LDL R21, [R1+0x18] ;  /* 0x0000180001157983 */ /* 0x000ea20000100800 */
[----:B------:R-:W-:Y:S02]  /*13b0*/  IMAD.MOV.U32 R4, RZ, RZ, R28 ;  /* 0x000000ffff047224 */ /* 0x000fe400078e001c */
[----:B------:R-:W-:Y:S01]  /*13c0*/  IMAD.MOV.U32 R5, RZ, RZ, R25 ;  /* 0x000000ffff057224 */ /* 0x000fe200078e0019 */
[----:B------:R-:W2:Y:S01]  /*13d0*/  LDL R2, [R1] ;  /* 0x0000000001027983 */ /* 0x000ea20000100800 */
[----:B------:R-:W-:-:S03]  /*13e0*/  IMAD.MOV.U32 R6, RZ, RZ, R26 ;  /* 0x000000ffff067224 */ /* 0x000fc600078e001a */
[----:B------:R-:W2:Y:S04]  /*13f0*/  LDL R16, [R1+0x4] ;  /* 0x0000040001107983 */ /* 0x000ea80000100800 */
        /* <DEDUP_REMOVED lines=8> */
[----:B0-----:R-:W2:Y:S04]  /*1480*/  LDL R27, [R1+0x30] ;  /* 0x00003000011b7983 */ /* 0x001ea80000100800 */
[----:B------:R-:W2:Y:S04]  /*1490*/  LDL R28, [R1+0x34] ;  /* 0x00003400011c7983 */ /* 0x000ea80000100800 */
[----:B------:R-:W2:Y:S04]  /*14a0*/  LDL R30, [R1+0x38] ;  /* 0x00003800011e7983 */ /* 0x000ea80000100800 */
[----:B------:R-:W2:Y:S04]  /*14b0*/  LDL R31, [R1+0x3c] ;  /* 0x00003c00011f7983 */ /* 0x000ea80000100800 */
[----:B------:R-:W2:Y:S04]  /*14c0*/  LDL R36, [R1+0x40] ;  /* 0x0000400001247983 */ /* 0x000ea80000100800 */
[----:B------:R0:W2:Y:S02]  /*14d0*/  LDL R37, [R1+0x44] ;  /* 0x0000440001257983 */ /* 0x0000a40000100800 */
[----:B0-----:R-:W-:Y:S01]  /*14e0*/  VIADD R1, R1, 0x48 ;  /* 0x0000004801017836 */ /* 0x001fe20000000000 */
[----:B--2---:R-:W-:Y:S06]  /*14f0*/  RET.REL.NODEC R20 `(_Z18nearestNeighborGPUP4int3iS0_S0_i) ;  /* 0xffffffe814c07950 */ /* 0x004fec0003c3ffff */
        .type           $_Z18nearestNeighborGPUP4int3iS0_S0_i$__internal_accurate_pow,@function
        .size           $_Z18nearestNeighborGPUP4int3iS0_S0_i$__internal_accurate_pow,(.L_x_7 - $_Z18nearestNeighborGPUP4int3iS0_S0_i$__internal_accurate_pow)
$_Z18nearestNeighborGPUP4int3iS0_S0_i$__internal_accurate_pow:
[----:B------:R-:W-:Y:S02]  /*1500*/  VIADD R1, R1, 0xffffffd0 ;  /* 0xffffffd001017836 */ /* 0x000fe40000000000 */
[----:B------:R-:W-:-:S03]  /*1510*/  IMAD.MOV.U32 R3, RZ, RZ, R5 ;  /* 0x000000ffff037224 */ /* 0x000fc600078e0005 */
        /* <DEDUP_REMOVED lines=10> */
[----:B------:R0:W-:Y:S02]  /*15c0*/  STL [R1], R2 ;  /* 0x0000000201007387 */ /* 0x0001e40000100800 */
[----:B0-----:R-:W-:Y:S01]  /*15d0*/  IMAD.MOV.U32 R2, RZ, RZ, R4 ;  /* 0x000000ffff027224 */ /* 0x001fe200078e0004 */
[----:B------:R-:W-:Y:S01]  /*15e0*/  ISETP.GT.U32.AND P0, PT, R3, 0xfffff, PT ;  /* 0x000fffff0300780c */ /* 0x000fe20003f04070 */
[----:B------:R-:W-:Y:S01]  /*15f0*/  IMAD.MOV.U32 R0, RZ, RZ, R3 ;  /* 0x000000ffff007224 */ /* 0x000fe200078e0003 */
[----:B------:R-:W-:Y:S01]  /*1600*/  UMOV UR4, 0x7d2cafe2 ;  /* 0x7d2cafe200047882 */ /* 0x000fe20000000000 */
[----:B------:R-:W-:Y:S01]  /*1610*/  IMAD.MOV.U32 R10, RZ, RZ, RZ ;  /* 0x000000ffff0a7224 */ /* 0x000fe200078e00ff */
[----:B------:R-:W-:Y:S01]  /*1620*/  UMOV UR5, 0x3eb0f5ff ;  /* 0x3eb0f5ff00057882 */ /* 0x000fe20000000000 */
[----:B------:R-:W-:Y:S01]  /*1630*/  IMAD.MOV.U32 R14, RZ, RZ, 0x41ad3b5a ;  /* 0x41ad3b5aff0e7424 */ /* 0x000fe200078e00ff */
[----:B------:R-:W-:Y:S01]  /*1640*/  UMOV UR6, 0x3b39803f ;  /* 0x3b39803f00067882 */ /* 0x000fe20000000000 */
[----:B------:R-:W-:Y:S01]  /*1650*/  IMAD.MOV.U32 R15, RZ, RZ, 0x3ed0f5d2 ;  /* 0x3ed0f5d2ff0f7424 */ /* 0x000fe200078e00ff */
[----:B------:R-:W-:Y:S01]  /*1660*/  UMOV UR7, 0x3c7abc9e ;  /* 0x3c7abc9e00077882 */ /* 0x000fe20000000000 */
[----:B------:R-:W-:Y:S04]  /*1670*/  BSSY.RECONVERGENT B0, `(.L_x_3) ;  /* 0x000009b000007945 */ /* 0x000fe80003800200 */
[----:B------:R-:W-:-:S10]  /*1680*/  @!P0 DMUL R22, R2, 1.80143985094819840000e+16 ;  /* 0x4350000002168828 */ /* 0x000fd40000000000 */
[----:B------:R-:W-:Y:S02]  /*1690*/  @!P0 IMAD.MOV.U32 R0, RZ, RZ, R23 ;  /* 0x000000ffff008224 */ /* 0x000fe400078e0017 */
[----:B------:R-:W-:-:S03]  /*16a0*/  @!P0 IMAD.MOV.U32 R2, RZ, RZ, R22 ;  /* 0x000000ffff028224 */ /* 0x000fc600078e0016 */
[----:B------:R-:W-:Y:S01]  /*16b0*/  LOP3.LUT R0, R0, 0x800fffff, RZ, 0xc0, !PT ;  /* 0x800fffff00007812 */ /* 0x000fe200078ec0ff */
[----:B------:R-:W-:Y:S01]  /*16c0*/  IMAD.MOV.U32 R4, RZ, RZ, R2 ;  /* 0x000000ffff047224 */ /* 0x000fe200078e0002 */
[----:B------:R-:W-:Y:S02]  /*16d0*/  SHF.R.U32.HI R2, RZ, 0x14, R3 ;  /* 0x00000014ff027819 */ /* 0x000fe40000011603 */
[----:B------:R-:W-:Y:S02]  /*16e0*/  LOP3.LUT R5, R0, 0x3ff00000, RZ, 0xfc, !PT ;  /* 0x3ff0000000057812 */ /* 0x000fe400078efcff */
[----:B------:R-:W-:Y:S02]  /*16f0*/  @!P0 LEA.HI R2, R23, 0xffffffca, RZ, 0xc ;  /* 0xffffffca17028811 */ /* 0x000fe400078f60ff */
[----:B------:R-:W-:-:S03]  /*1700*/  ISETP.GE.U32.AND P1, PT, R5, 0x3ff6a09f, PT ;  /* 0x3ff6a09f0500780c */ /* 0x000fc60003f26070 */
[----:B------:R-:W-:-:S10]  /*1710*/  VIADD R3, R2, 0xfffffc01 ;  /* 0xfffffc0102037836 */ /* 0x000fd40000000000 */
[----:B------:R-:W-:Y:S02]  /*1720*/  @P1 VIADD R7, R5, 0xfff00000 ;  /* 0xfff0000005071836 */ /* 0x000fe40000000000 */
[----:B------:R-:W-:Y:S02]  /*1730*/  @P1 VIADD R3, R2, 0xfffffc02 ;  /* 0xfffffc0202031836 */ /* 0x000fe40000000000 */
[----:B------:R-:W-:-:S03]  /*1740*/  @P1 IMAD.MOV.U32 R5, RZ, RZ, R7 ;  /* 0x000000ffff051224 */ /* 0x000fc600078e0007 */
[----:B------:R-:W-:Y:S01]  /*1750*/  LOP3.LUT R2, R3, 0x80000000, RZ, 0x3c, !PT ;  /* 0x8000000003027812 */ /* 0x000fe200078e3cff */
[----:B------:R-:W-:Y:S02]  /*1760*/  IMAD.MOV.U32 R3, RZ, RZ, 0x43300000 ;  /* 0x43300000ff037424 */ /* 0x000fe400078e00ff */
[----:B------:R-:W-:-:S06]  /*1770*/  DADD R8, R4, 1 ;  /* 0x3ff0000004087429 */ /* 0x000fcc0000000000 */
[----:B------:R-:W0:Y:S02]  /*1780*/  MUFU.RCP64H R11, R9 ;  /* 0x00000009000b7308 */ /* 0x000e240000001800 */
[----:B0-----:R-:W-:-:S08]  /*1790*/  DFMA R6, -R8, R10, 1 ;  /* 0x3ff000000806742b */ /* 0x001fd0000000010a */
[----:B------:R-:W-:Y:S02]  /*17a0*/  DFMA R12, R6, R6, R6 ;  /* 0x00000006060c722b */ /* 0x000fe40000000006 */
[----:B------:R-:W-:-:S06]  /*17b0*/  DADD R6, R4, -1 ;  /* 0xbff0000004067429 */ /* 0x000fcc0000000000 */
[----:B------:R-:W-:-:S08]  /*17c0*/  DFMA R12, R10, R12, R10 ;  /* 0x0000000c0a0c722b */ /* 0x000fd0000000000a */
[----:B------:R-:W-:-:S08]  /*17d0*/  DMUL R4, R6, R12 ;  /* 0x0000000c06047228 */ /* 0x000fd00000000000 */
[----:B------:R-:W-:-:S08]  /*17e0*/  DFMA R4, R6, R12, R4 ;  /* 0x0000000c0604722b */ /* 0x000fd00000000004 */
[CC--:B------:R-:W-:Y:S02]  /*17f0*/  DMUL R10, R4.reuse, R4.reuse ;  /* 0x00000004040a7228 */ /* 0x0c0fe40000000000 */
[----:B------:R-:W-:-:S06]  /*1800*/  DMUL R24, R4, R4 ;  /* 0x0000000404187228 */ /* 0x000fcc0000000000 */
[----:B------:R-:W-:Y:S01]  /*1810*/  DFMA R8, R10, UR4, R14 ;  /* 0x000000040a087c2b */ /* 0x000fe2000800000e */
[----:B------:R-:W-:Y:S01]  /*1820*/  UMOV UR4, 0x75488a3f ;  /* 0x75488a3f00047882 */ /* 0x000fe20000000000 */
[----:B------:R-:W-:Y:S01]  /*1830*/  UMOV UR5, 0x3ef3b20a ;  /* 0x3ef3b20a00057882 */ /* 0x000fe20000000000 */
[----:B------:R-:W-:-:S05]  /*1840*/  DADD R14, R6, -R4 ;  /* 0x00000000060e7229 */ /* 0x000fca0000000804 */
[----:B------:R-:W-:Y:S01]  /*1850*/  DFMA R8, R10, R8, UR4 ;  /* 0x000000040a087e2b */ /* 0x000fe20008000008 */
[----:B------:R-:W-:Y:S01]  /*1860*/  UMOV UR4, 0xe4faecd5 ;  /* 0xe4faecd500047882 */ /* 0x000fe20000000000 */
[----:B------:R-:W-:Y:S01]  /*1870*/  UMOV UR5, 0x3f1745cd ;  /* 0x3f1745cd00057882 */ /* 0x000fe20000000000 */
[----:B------:R-:W-:-:S05]  /*1880*/  DADD R14, R14, R14 ;  /* 0x000000000e0e7229 */ /* 0x000fca000000000e */
[----:B------:R-:W-:Y:S01]  /*1890*/  DFMA R8, R10, R8, UR4 ;  /* 0x000000040a087e2b */ /* 0x000fe20008000008 */
[----:B------:R-:W-:Y:S01]  /*18a0*/  UMOV UR4, 0x258a578b ;  /* 0x258a578b00047882 */ /* 0x000fe20000000000 */
[----:B------:R-:W-:Y:S01]  /*18b0*/  UMOV UR5, 0x3f3c71c7 ;  /* 0x3f3c71c700057882 */ /* 0x000fe20000000000 */
[----:B------:R-:W-:Y:S02]  /*18c0*/  DFMA R6, R6, -R4, R14 ;  /* 0x800000040606722b */ /* 0x000fe4000000000e */
[----:B------:R-:W-:-:S03]  /*18d0*/  DMUL R14, R4, R24 ;  /* 0x00000018040e7228 */ /* 0x000fc60000000000 */
[----:B------:R-:W-:Y:S01]  /*18e0*/  DFMA R8, R10, R8, UR4 ;  /* 0x000000040a087e2b */ /* 0x000fe20008000008 */
[----:B------:R-:W-:Y:S01]  /*18f0*/  UMOV UR4, 0x9242b910 ;  /* 0x9242b91000047882 */ /* 0x000fe20000000000 */
[----:B------:R-:W-:Y:S01]  /*1900*/  UMOV UR5, 0x3f624924 ;  /* 0x3f62492400057882 */ /* 0x000fe20000000000 */
[----:B------:R-:W-:Y:S02]  /*1910*/  DMUL R6, R12, R6 ;  /* 0x000000060c067228 */ /* 0x000fe40000000000 */
[----:B------:R-:W-:-:S03]  /*1920*/  DFMA R26, R4, R24, -R14 ;  /* 0x00000018041a722b */ /* 0x000fc6000000080e */
[----:B------:R-:W-:Y:S01]  /*1930*/  DFMA R8, R10, R8, UR4 ;  /* 0x000000040a087e2b */ /* 0x000fe20008000008 */
[----:B------:R-:W-:Y:S01]  /*1940*/  UMOV UR4, 0x99999dfb ;  /* 0x99999dfb00047882 */ /* 0x000fe20000000000 */
[----:B------:R-:W-:-:S03]  /*1950*/  UMOV UR5, 0x3f899999 ;  /* 0x3f89999900057882 */ /* 0x000fc60000000000 */
[----:B------:R-:W-:Y:S01]  /*1960*/  VIADD R13, R7, 0x100000 ;  /* 0x00100000070d7836 */ /* 0x000fe20000000000 */
[----:B------:R-:W-:Y:S01]  /*1970*/  DFMA R26, R6, R24, R26 ;  /* 0x00000018061a722b */ /* 0x000fe2000000001a */
[----:B------:R-:W-:Y:S01]  /*1980*/  IMAD.MOV.U32 R12, RZ, RZ, R6 ;  /* 0x000000ffff0c7224 */ /* 0x000fe200078e0006 */
[----:B------:R-:W-:Y:S01]  /*1990*/  DFMA R8, R10, R8, UR4 ;  /* 0x000000040a087e2b */ /* 0x000fe20008000008 */
[----:B------:R-:W-:Y:S01]  /*19a0*/  UMOV UR4, 0x55555555 ;  /* 0x5555555500047882 */ /* 0x000fe20000000000 */
[----:B------:R-:W-:-:S06]  /*19b0*/  UMOV UR5, 0x3fb55555 ;  /* 0x3fb5555500057882 */ /* 0x000fcc0000000000 */
[----:B------:R-:W-:-:S08]  /*19c0*/  DFMA R16, R10, R8, UR4 ;  /* 0x000000040a107e2b */ /* 0x000fd00008000008 */
[----:B------:R-:W-:Y:S01]  /*19d0*/  DADD R18, -R16, UR4 ;  /* 0x0000000410127e29 */ /* 0x000fe20008000100 */
[----:B------:R-:W-:Y:S01]  /*19e0*/  UMOV UR4, 0xb9e7b0 ;  /* 0x00b9e7b000047882 */ /* 0x000fe20000000000 */
[----:B------:R-:W-:-:S06]  /*19f0*/  UMOV UR5, 0x3c46a4cb ;  /* 0x3c46a4cb00057882 */ /* 0x000fcc0000000000 */
[----:B------:R-:W-:Y:S02]  /*1a00*/  DFMA R18, R10, R8, R18 ;  /* 0x000000080a12722b */ /* 0x000fe40000000012 */
[----:B------:R-:W-:-:S06]  /*1a10*/  DFMA R10, R4, R4, -R24 ;  /* 0x00000004040a722b */ /* 0x000fcc0000000818 */
[----:B------:R-:W-:Y:S01]  /*1a20*/  DADD R18, R18, -UR4 ;  /* 0x8000000412127e29 */ /* 0x000fe20008000000 */
[----:B------:R-:W-:Y:S01]  /*1a30*/  UMOV UR4, 0x80000000 ;  /* 0x8000000000047882 */ /* 0x000fe20000000000 */
[----:B------:R-:W-:Y:S01]  /*1a40*/  DFMA R10, R4, R12, R10 ;  /* 0x0000000c040a722b */ /* 0x000fe2000000000a */
[----:B------:R-:W-:-:S05]  /*1a50*/  UMOV UR5, 0x43300000 ;  /* 0x4330000000057882 */ /* 0x000fca0000000000 */
[----:B------:R-:W-:Y:S02]  /*1a60*/  DADD R8, R16, R18 ;  /* 0x0000000010087229 */ /* 0x000fe40000000012 */
[----:B------:R-:W-:-:S06]  /*1a70*/  DFMA R10, R4, R10, R26 ;  /* 0x0000000a040a722b */ /* 0x000fcc000000001a */
[----:B------:R-:W-:Y:S02]  /*1a80*/  DMUL R12, R8, R14 ;  /* 0x0000000e080c7228 */ /* 0x000fe40000000000 */
[----:B------:R-:W-:-:S06]  /*1a90*/  DADD R16, R16, -R8 ;  /* 0x0000000010107229 */ /* 0x000fcc0000000808 */
[----:B------:R-:W-:Y:S02]  /*1aa0*/  DFMA R24, R8, R14, -R12 ;  /* 0x0000000e0818722b */ /* 0x000fe4000000080c */
[----:B------:R-:W-:-:S06]  /*1ab0*/  DADD R16, R18, R16 ;  /* 0x0000000012107229 */ /* 0x000fcc0000000010 */
[----:B------:R-:W-:-:S08]  /*1ac0*/  DFMA R10, R8, R10, R24 ;  /* 0x0000000a080a722b */ /* 0x000fd00000000018 */
[----:B------:R-:W-:-:S08]  /*1ad0*/  DFMA R10, R16, R14, R10 ;  /* 0x0000000e100a722b */ /* 0x000fd0000000000a */
[----:B------:R-:W-:-:S08]  /*1ae0*/  DADD R8, R12, R10 ;  /* 0x000000000c087229 */ /* 0x000fd0000000000a */
[--C-:B------:R-:W-:Y:S02]  /*1af0*/  DADD R14, R4, R8.reuse ;  /* 0x00000000040e7229 */ /* 0x100fe40000000008 */
[----:B------:R-:W-:-:S06]  /*1b00*/  DADD R12, R12, -R8 ;  /* 0x000000000c0c7229 */ /* 0x000fcc0000000808 */
[----:B------:R-:W-:Y:S02]  /*1b10*/  DADD R4, R4, -R14 ;  /* 0x0000000004047229 */ /* 0x000fe4000000080e */
[----:B------:R-:W-:-:S06]  /*1b20*/  DADD R12, R10, R12 ;  /* 0x000000000a0c7229 */ /* 0x000fcc000000000c */
[----:B------:R-:W-:-:S08]  /*1b30*/  DADD R4, R8, R4 ;  /* 0x0000000008047229 */ /* 0x000fd00000000004 */
[----:B------:R-:W-:-:S08]  /*1b40*/  DADD R4, R12, R4 ;  /* 0x000000000c047229 */ /* 0x000fd00000000004 */
[----:B------:R-:W-:Y:S02]  /*1b50*/  DADD R4, R6, R4 ;  /* 0x0000000006047229 */ /* 0x000fe40000000004 */
[----:B------:R-:W-:Y:S01]  /*1b60*/  DADD R6, R2, -UR4 ;  /* 0x8000000402067e29 */ /* 0x000fe20008000000 */
[----:B------:R-:W-:Y:S01]  /*1b70*/  UMOV UR4, 0xfefa39ef ;  /* 0xfefa39ef00047882 */ /* 0x000fe20000000000 */
[----:B------:R-:W-:-:S04]  /*1b80*/  UMOV UR5, 0x3fe62e42 ;  /* 0x3fe62e4200057882 */ /* 0x000fc80000000000 */
[----:B------:R-:W-:-:S08]  /*1b90*/  DADD R2, R14, R4 ;  /* 0x000000000e027229 */ /* 0x000fd00000000004 */
[--C-:B------:R-:W-:Y:S02]  /*1ba0*/  DFMA R8, R6, UR4, R2.reuse ;  /* 0x0000000406087c2b */ /* 0x100fe40008000002 */
[----:B------:R-:W-:-:S06]  /*1bb0*/  DADD R14, R14, -R2 ;  /* 0x000000000e0e7229 */ /* 0x000fcc0000000802 */
[----:B------:R-:W-:Y:S02]  /*1bc0*/  DFMA R10, R6, -UR4, R8 ;  /* 0x80000004060a7c2b */ /* 0x000fe40008000008 */
[----:B------:R-:W-:-:S06]  /*1bd0*/  DADD R14, R4, R14 ;  /* 0x00000000040e7229 */ /* 0x000fcc000000000e */
[----:B------:R-:W-:-:S08]  /*1be0*/  DADD R10, -R2, R10 ;  /* 0x00000000020a7229 */ /* 0x000fd0000000010a */
[----:B------:R-:W-:-:S08]  /*1bf0*/  DADD R10, R14, -R10 ;  /* 0x000000000e0a7229 */ /* 0x000fd0000000080a */
[----:B------:R-:W-:Y:S01]  /*1c00*/  DFMA R10, R6, UR6, R10 ;  /* 0x00000006060a7c2b */ /* 0x000fe2000800000a */
[----:B------:R-:W-:Y:S02]  /*1c10*/  IMAD.MOV.U32 R6, RZ, RZ, 0x652b82fe ;  /* 0x652b82feff067424 */ /* 0x000fe400078e00ff */
[----:B------:R-:W-:-:S05]  /*1c20*/  IMAD.MOV.U32 R7, RZ, RZ, 0x3ff71547 ;  /* 0x3ff71547ff077424 */ /* 0x000fca00078e00ff */
[----:B------:R-:W-:-:S08]  /*1c30*/  DADD R2, R8, R10 ;  /* 0x0000000008027229 */ /* 0x000fd0000000000a */
[----:B------:R-:W-:Y:S02]  /*1c40*/  DADD R8, R8, -R2 ;  /* 0x0000000008087229 */ /* 0x000fe40000000802 */
[----:B------:R-:W-:-:S06]  /*1c50*/  DMUL R4, R2, 2 ;  /* 0x4000000002047828 */ /* 0x000fcc0000000000 */
[----:B------:R-:W-:Y:S02]  /*1c60*/  DADD R8, R10, R8 ;  /* 0x000000000a087229 */ /* 0x000fe40000000008 */
[----:B------:R-:W-:-:S08]  /*1c70*/  DFMA R2, R2, 2, -R4 ;  /* 0x400000000202782b */ /* 0x000fd00000000804 */
[----:B------:R-:W-:-:S08]  /*1c80*/  DFMA R2, R8, 2, R2 ;  /* 0x400000000802782b */ /* 0x000fd00000000002 */
[----:B------:R-:W-:-:S08]  /*1c90*/  DADD R10, R4, R2 ;  /* 0x00000000040a7229 */ /* 0x000fd00000000002 */
[----:B------:R-:W-:Y:S02]  /*1ca0*/  DFMA R12, R10, R6, 6.75539944105574400000e+15 ;  /* 0x433800000a0c742b */ /* 0x000fe40000000006 */
[----:B------:R-:W-:Y:S01]  /*1cb0*/  FSETP.GEU.AND P0, PT, |R11|, 4.1917929649353027344, PT ;  /* 0x4086232b0b00780b */ /* 0x000fe20003f0e200 */
[----:B------:R-:W-:-:S05]  /*1cc0*/  DADD R4, R4, -R10 ;  /* 0x0000000004047229 */ /* 0x000fca000000080a */
[----:B------:R-:W-:-:S08]  /*1cd0*/  DADD R6, R12, -6.75539944105574400000e+15 ;  /* 0xc33800000c067429 */ /* 0x000fd00000000000 */
[----:B------:R-:W-:Y:S01]  /*1ce0*/  DFMA R8, R6, -UR4, R10 ;  /* 0x8000000406087c2b */ /* 0x000fe2000800000a */
[----:B------:R-:W-:Y:S01]  /*1cf0*/  UMOV UR4, 0x3b39803f ;  /* 0x3b39803f00047882 */ /* 0x000fe20000000000 */
[----:B------:R-:W-:-:S06]  /*1d00*/  UMOV UR5, 0x3c7abc9e ;  /* 0x3c7abc9e00057882 */ /* 0x000fcc0000000000 */
[----:B------:R-:W-:Y:S01]  /*1d10*/  DFMA R8, R6, -UR4, R8 ;  /* 0x8000000406087c2b */ /* 0x000fe20008000008 */
[----:B------:R-:W-:Y:S01]  /*1d20*/  UMOV UR4, 0x69ce2bdf ;  /* 0x69ce2bdf00047882 */ /* 0x000fe20000000000 */
[----:B------:R-:W-:Y:S01]  /*1d30*/  IMAD.MOV.U32 R6, RZ, RZ, -0x35dec16 ;  /* 0xfca213eaff067424 */ /* 0x000fe200078e00ff */
[----:B------:R-:W-:Y:S01]  /*1d40*/  UMOV UR5, 0x3e5ade15 ;  /* 0x3e5ade1500057882 */ /* 0x000fe20000000000 */
[----:B------:R-:W-:-:S06]  /*1d50*/  IMAD.MOV.U32 R7, RZ, RZ, 0x3e928af3 ;  /* 0x3e928af3ff077424 */ /* 0x000fcc00078e00ff */
[----:B------:R-:W-:Y:S01]  /*1d60*/  DFMA R6, R8, UR4, R6 ;  /* 0x0000000408067c2b */ /* 0x000fe20008000006 */
[----:B------:R-:W-:Y:S01]  /*1d70*/  UMOV UR4, 0x62401315 ;  /* 0x6240131500047882 */ /* 0x000fe20000000000 */
[----:B------:R-:W-:-:S06]  /*1d80*/  UMOV UR5, 0x3ec71dee ;  /* 0x3ec71dee00057882 */ /* 0x000fcc0000000000 */
[----:B------:R-:W-:Y:S01]  /*1d90*/  DFMA R6, R8, R6, UR4 ;  /* 0x0000000408067e2b */ /* 0x000fe20008000006 */
        /* <DEDUP_REMOVED lines=20> */
[----:B------:R-:W-:-:S08]  /*1ee0*/  DFMA R6, R8, R6, UR4 ;  /* 0x0000000408067e2b */ /* 0x000fd00008000006 */
[----:B------:R-:W-:-:S08]  /*1ef0*/  DFMA R6, R8, R6, 1 ;  /* 0x3ff000000806742b */ /* 0x000fd00000000006 */
[----:B------:R-:W-:Y:S02]  /*1f00*/  DFMA R6, R8, R6, 1 ;  /* 0x3ff000000806742b */ /* 0x000fe40000000006 */
[----:B------:R-:W-:-:S08]  /*1f10*/  DADD R8, R2, R4 ;  /* 0x0000000002087229 */ /* 0x000fd00000000004 */
[----:B------:R-:W-:Y:S02]  /*1f20*/  IMAD R3, R12, 0x100000, R7 ;  /* 0x001000000c037824 */ /* 0x000fe400078e0207 */
[----:B------:R-:W-:Y:S01]  /*1f30*/  IMAD.MOV.U32 R2, RZ, RZ, R6 ;  /* 0x000000ffff027224 */ /* 0x000fe200078e0006 */
[----:B------:R-:W-:Y:S06]  /*1f40*/  @!P0 BRA `(.L_x_4) ;  /* 0x0000000000348947 */ /* 0x000fec0003800000 */
[----:B------:R-:W-:Y:S01]  /*1f50*/  FSETP.GEU.AND P1, PT, |R11|, 4.2275390625, PT ;  /* 0x408748000b00780b */ /* 0x000fe20003f2e200 */
[C---:B------:R-:W-:Y:S02]  /*1f60*/  DADD R2, R10.reuse, +INF ;  /* 0x7ff000000a027429 */ /* 0x040fe40000000000 */
[----:B------:R-:W-:-:S08]  /*1f70*/  DSETP.GEU.AND P0, PT, R10, RZ, PT ;  /* 0x000000ff0a00722a */ /* 0x000fd00003f0e000 */
[----:B------:R-:W-:Y:S02]  /*1f80*/  FSEL R2, R2, RZ, P0 ;  /* 0x000000ff02027208 */ /* 0x000fe40000000000 */
[----:B------:R-:W-:Y:S01]  /*1f90*/  @!P1 LEA.HI R0, R12, R12, RZ, 0x1 ;  /* 0x0000000c0c009211 */ /* 0x000fe200078f08ff */
[----:B------:R-:W-:Y:S01]  /*1fa0*/  @!P1 IMAD.MOV.U32 R4, RZ, RZ, R6 ;  /* 0x000000ffff049224 */ /* 0x000fe200078e0006 */
[----:B------:R-:W-:Y:S01]  /*1fb0*/  FSEL R3, R3, RZ, P0 ;  /* 0x000000ff03037208 */ /* 0x000fe20000000000 */
[----:B------:R-:W-:Y:S01]  /*1fc0*/  @!P1 IMAD.MOV.U32 R6, RZ, RZ, RZ ;  /* 0x000000ffff069224 */ /* 0x000fe200078e00ff */
[----:B------:R-:W-:-:S05]  /*1fd0*/  @!P1 SHF.R.S32.HI R5, RZ, 0x1, R0 ;  /* 0x00000001ff059819 */ /* 0x000fca0000011400 */
[----:B------:R-:W-:Y:S02]  /*1fe0*/  @!P1 IMAD.IADD R12, R12, 0x1, -R5 ;  /* 0x000000010c0c9824 */ /* 0x000fe400078e0a05 */
[----:B------:R-:W-:-:S03]  /*1ff0*/  @!P1 IMAD R5, R5, 0x100000, R7 ;  /* 0x0010000005059824 */ /* 0x000fc600078e0207 */
[----:B------:R-:W-:-:S06]  /*2000*/  @!P1 LEA R7, R12, 0x3ff00000, 0x14 ;  /* 0x3ff000000c079811 */ /* 0x000fcc00078ea0ff */
[----:B------:R-:W-:-:S11]  /*2010*/  @!P1 DMUL R2, R4, R6 ;  /* 0x0000000604029228 */ /* 0x000fd60000000000 */
.L_x_4:
[----:B------:R-:W-:Y:S05]  /*2020*/  BSYNC.RECONVERGENT B0 ;  /* 0x0000000000007941 */ /* 0x000fea0003800200 */
.L_x_3:
[----:B------:R-:W-:Y:S01]  /*2030*/  DFMA R4, R8, R2, R2 ;  /* 0x000000020804722b */ /* 0x000fe20000000002 */
[----:B------:R-:W2:Y:S01]  /*2040*/  LDL R16, [R1+0x4] ;  /* 0x0000040001107983 */ /* 0x000ea20000100800 */
[----:B------:R-:W-:-:S03]  /*2050*/  DSETP.NEU.AND P0, PT, |R2|, +INF , PT ;  /* 0x7ff000000200742a */ /* 0x000fc60003f0d200 */
[----:B------:R-:W2:Y:S04]  /*2060*/  LDL R17, [R1+0x8] ;  /* 0x0000080001117983 */ /* 0x000ea80000100800 */
[----:B------:R-:W2:Y:S01]  /*2070*/  LDL R18, [R1+0xc] ;  /* 0x00000c0001127983 */ /* 0x000ea20000100800 */
[----:B------:R-:W-:Y:S02]  /*2080*/  FSEL R4, R2, R4, !P0 ;  /* 0x0000000402047208 */ /* 0x000fe40004000000 */
[----:B------:R-:W-:Y:S01]  /*2090*/  FSEL R5, R3, R5, !P0 ;  /* 0x0000000503057208 */ /* 0x000fe20004000000 */
[----:B------:R-:W2:Y:S04]  /*20a0*/  LDL R2, [R1] ;  /* 0x0000000001027983 */ /* 0x000ea80000100800 */
[----:B------:R-:W2:Y:S04]  /*20b0*/  LDL R19, [R1+0x10] ;  /* 0x0000100001137983 */ /* 0x000ea80000100800 */
[----:B------:R-:W2:Y:S04]  /*20c0*/  LDL R22, [R1+0x14] ;  /* 0x0000140001167983 */ /* 0x000ea80000100800 */
[----:B------:R-:W2:Y:S04]  /*20d0*/  LDL R23, [R1+0x18] ;  /* 0x0000180001177983 */ /* 0x000ea80000100800 */
[----:B------:R-:W2:Y:S04]  /*20e0*/  LDL R24, [R1+0x1c] ;  /* 0x00001c0001187983 */ /* 0x000ea80000100800 */
[----:B------:R-:W2:Y:S04]  /*20f0*/  LDL R25, [R1+0x20] ;  /* 0x0000200001197983 */ /* 0x000ea80000100800 */
[----:B------:R-:W2:Y:S04]  /*2100*/  LDL R26, [R1+0x24] ;  /* 0x00002400011a7983 */ /* 0x000ea80000100800 */
[----:B------:R0:W2:Y:S02]  /*2110*/  LDL R27, [R1+0x28] ;  /* 0x00002800011b7983 */ /* 0x0000a40000100800 */
[----:B0-----:R-:W-:Y:S01]  /*2120*/  VIADD R1, R1, 0x30 ;  /* 0x0000003001017836 */ /* 0x001fe20000000000 */
[----:B--2---:R-:W-:Y:S06]  /*2130*/  RET.REL.NODEC R20 `(_Z18nearestNeighborGPUP4int3iS0_S0_i) ;  /* 0xffffffdc14b07950 */ /* 0x004fec0003c3ffff */
.L_x_5:
[----:B------:R-:W-:-:S00]  /*2140*/  BRA `(.L_x_5) ;  /* 0xfffffffc00fc7947 */ /* 0x000fc0000383ffff */
[----:B------:R-:W-:-:S00]  /*2150*/  NOP ;  /* 0x0000000000007918 */ /* 0x000fc00000000000 */
        /* <DEDUP_REMOVED lines=10> */
.L_x_7:


//--------------------- .nv.shared.reserved.0     --------------------------
	.section	.nv.shared.reserved.0,"aw",@nobits
	.weak		__nv_reservedSMEM_offset_0_alias
	.size		__nv_reservedSMEM_offset_0_alias, 0, 64
	.other		__nv_reservedSMEM_offset_0_alias,@"STO_CUDA_RESERVED_SHARED STV_DEFAULT"
__nv_reservedSMEM_offset_0_alias:
	.zero		0
	.zero		64


//--------------------- .nv.constant0._Z18nearestNeighborGPUP4int3iS0_S0_i --------------------------
	.section	.nv.constant0._Z18nearestNeighborGPUP4int3iS0_S0_i,"a",@progbits
	.sectionflags	@""
	.align	4
.nv.constant0._Z18nearestNeighborGPUP4int3iS0_S0_i:
	.zero		932


//--------------------- SYMBOLS --------------------------

	.type		.nv.reservedSmem.offset0,@object
	.size		.nv.reservedSmem.offset0,0x4
